	.target	sm_100a

	.elftype	@"ET_EXEC"


//--------------------- .note.nv.tkinfo           --------------------------
	.section	.note.nv.tkinfo,"",@"SHT_NOTE"
	.sectionflags	@"SHF_NOTE_NV_TKINFO"
	.tkinfo
        /*0018*/ 	.word	0x00000081
        /*0030*/ 	.string	""
        /*0030*/ 	.string	"ptxas-blackwell"
        /*0030*/ 	.string	"Cuda compilation tools, release 12.9, V12.9.86"
        /*0030*/ 	.string	"Build cuda_12.9.r12.9/compiler.36037853_0"
        /*0030*/ 	.string	"-v  -suppress-debug-info  -lineinfo  -arch sm_100a "



//--------------------- .note.nv.cuver            --------------------------
	.section	.note.nv.cuver,"",@"SHT_NOTE"
	.sectionflags	@"SHF_NOTE_NV_CUVER"
        /*0018*/ 	.short	0x0001
        /*001a*/ 	.short	0x0064
        /*001c*/ 	.short	0x0001
        /*001e*/ 	.short	0x0000
        /*0020*/ 	.short	0x0001
        /*0022*/ 	.short	0x0000


//--------------------- .nv.info                  --------------------------
	.section	.nv.info,"",@"SHT_CUDA_INFO"
	.align	4


	//----- nvinfo : EIATTR_REGCOUNT
	.align		4
        /*0000*/ 	.byte	0x04, 0x2f
        /*0002*/ 	.short	(.L_4 - .L_3)
	.align		4
.L_3:
        /*0004*/ 	.word	index@(gluon_tcgen05)
        /*0008*/ 	.word	0x00000027


	//----- nvinfo : EIATTR_FRAME_SIZE
	.align		4
.L_4:
        /*000c*/ 	.byte	0x04, 0x11
        /*000e*/ 	.short	(.L_6 - .L_5)
	.align		4
.L_5:
        /*0010*/ 	.word	index@($__internal_2_$__cuda_sm10x_tcgen05_guardrail_trap_unallocated_columns_being_dealloced)
        /*0014*/ 	.word	0x00000000


	//----- nvinfo : EIATTR_FRAME_SIZE
	.align		4
.L_6:
        /*0018*/ 	.byte	0x04, 0x11
        /*001a*/ 	.short	(.L_8 - .L_7)
	.align		4
.L_7:
        /*001c*/ 	.word	index@($__internal_1_$__cuda_sm10x_tcgen05_guardrail_trap_phase_invalid_during_alloc)
        /*0020*/ 	.word	0x00000000


	//----- nvinfo : EIATTR_FRAME_SIZE
	.align		4
.L_8:
        /*0024*/ 	.byte	0x04, 0x11
        /*0026*/ 	.short	(.L_10 - .L_9)
	.align		4
.L_9:
        /*0028*/ 	.word	index@($__internal_0_$__cuda_sm10x_tcgen05_guardrail_trap_col_being_dealloced_not_returned_by_alloc)
        /*002c*/ 	.word	0x00000000


	//----- nvinfo : EIATTR_FRAME_SIZE
	.align		4
.L_10:
        /*0030*/ 	.byte	0x04, 0x11
        /*0032*/ 	.short	(.L_12 - .L_11)
	.align		4
.L_11:
        /*0034*/ 	.word	index@(gluon_tcgen05)
        /*0038*/ 	.word	0x00000000


	//----- nvinfo : EIATTR_MIN_STACK_SIZE
	.align		4
.L_12:
        /*003c*/ 	.byte	0x04, 0x12
        /*003e*/ 	.short	(.L_14 - .L_13)
	.align		4
.L_13:
        /*0040*/ 	.word	index@(gluon_tcgen05)
        /*0044*/ 	.word	0x00000000
.L_14:


//--------------------- .nv.info.gluon_tcgen05    --------------------------
	.section	.nv.info.gluon_tcgen05,"",@"SHT_CUDA_INFO"
	.sectionflags	@""
	.align	4


	//----- nvinfo : EIATTR_CUDA_API_VERSION
	.align		4
        /*0000*/ 	.byte	0x04, 0x37
        /*0002*/ 	.short	(.L_16 - .L_15)
.L_15:
        /*0004*/ 	.word	0x00000081


	//----- nvinfo : EIATTR_KPARAM_INFO
	.align		4
.L_16:
        /*0008*/ 	.byte	0x04, 0x17
        /*000a*/ 	.short	(.L_18 - .L_17)
.L_17:
        /*000c*/ 	.word	0x00000000
        /*0010*/ 	.short	0x000a
        /*0012*/ 	.short	0x0048
        /*0014*/ 	.byte	0x00, 0xf4, 0x21, 0x00


	//----- nvinfo : EIATTR_KPARAM_INFO
	.align		4
.L_18:
        /*0018*/ 	.byte	0x04, 0x17
        /*001a*/ 	.short	(.L_20 - .L_19)
.L_19:
        /*001c*/ 	.word	0x00000000
        /*0020*/ 	.short	0x0009
        /*0022*/ 	.short	0x0040
        /*0024*/ 	.byte	0x00, 0xf4, 0x21, 0x00


	//----- nvinfo : EIATTR_KPARAM_INFO
	.align		4
.L_20:
        /*0028*/ 	.byte	0x04, 0x17
        /*002a*/ 	.short	(.L_22 - .L_21)
.L_21:
        /*002c*/ 	.word	0x00000000
        /*0030*/ 	.short	0x0008
        /*0032*/ 	.short	0x0038
        /*0034*/ 	.byte	0x00, 0xf0, 0x21, 0x00


	//----- nvinfo : EIATTR_KPARAM_INFO
	.align		4
.L_22:
        /*0038*/ 	.byte	0x04, 0x17
        /*003a*/ 	.short	(.L_24 - .L_23)
.L_23:
        /*003c*/ 	.word	0x00000000
        /*0040*/ 	.short	0x0007
        /*0042*/ 	.short	0x0030
        /*0044*/ 	.byte	0x00, 0xf0, 0x21, 0x00


	//----- nvinfo : EIATTR_KPARAM_INFO
	.align		4
.L_24:
        /*0048*/ 	.byte	0x04, 0x17
        /*004a*/ 	.short	(.L_26 - .L_25)
.L_25:
        /*004c*/ 	.word	0x00000000
        /*0050*/ 	.short	0x0006
        /*0052*/ 	.short	0x0028
        /*0054*/ 	.byte	0x00, 0xf0, 0x21, 0x00


	//----- nvinfo : EIATTR_KPARAM_INFO
	.align		4
.L_26:
        /*0058*/ 	.byte	0x04, 0x17
        /*005a*/ 	.short	(.L_28 - .L_27)
.L_27:
        /*005c*/ 	.word	0x00000000
        /*0060*/ 	.short	0x0005
        /*0062*/ 	.short	0x0020
        /*0064*/ 	.byte	0x00, 0xf0, 0x11, 0x00


	//----- nvinfo : EIATTR_KPARAM_INFO
	.align		4
.L_28:
        /*0068*/ 	.byte	0x04, 0x17
        /*006a*/ 	.short	(.L_30 - .L_29)
.L_29:
        /*006c*/ 	.word	0x00000000
        /*0070*/ 	.short	0x0004
        /*0072*/ 	.short	0x001c
        /*0074*/ 	.byte	0x00, 0xf0, 0x11, 0x00


	//----- nvinfo : EIATTR_KPARAM_INFO
	.align		4
.L_30:
        /*0078*/ 	.byte	0x04, 0x17
        /*007a*/ 	.short	(.L_32 - .L_31)
.L_31:
        /*007c*/ 	.word	0x00000000
        /*0080*/ 	.short	0x0003
        /*0082*/ 	.short	0x0018
        /*0084*/ 	.byte	0x00, 0xf0, 0x11, 0x00


	//----- nvinfo : EIATTR_KPARAM_INFO
	.align		4
.L_32:
        /*0088*/ 	.byte	0x04, 0x17
        /*008a*/ 	.short	(.L_34 - .L_33)
.L_33:
        /*008c*/ 	.word	0x00000000
        /*0090*/ 	.short	0x0002
        /*0092*/ 	.short	0x0010
        /*0094*/ 	.byte	0x00, 0xf4, 0x21, 0x00


	//----- nvinfo : EIATTR_KPARAM_INFO
	.align		4
.L_34:
        /*0098*/ 	.byte	0x04, 0x17
        /*009a*/ 	.short	(.L_36 - .L_35)
.L_35:
        /*009c*/ 	.word	0x00000000
        /*00a0*/ 	.short	0x0001
        /*00a2*/ 	.short	0x0008
        /*00a4*/ 	.byte	0x00, 0xf4, 0x21, 0x00


	//----- nvinfo : EIATTR_KPARAM_INFO
	.align		4
.L_36:
        /*00a8*/ 	.byte	0x04, 0x17
        /*00aa*/ 	.short	(.L_38 - .L_37)
.L_37:
        /*00ac*/ 	.word	0x00000000
        /*00b0*/ 	.short	0x0000
        /*00b2*/ 	.short	0x0000
        /*00b4*/ 	.byte	0x00, 0xf4, 0x21, 0x00


	//----- nvinfo : EIATTR_AT_ENTRY_FRAGMENTS
	.align		4
.L_38:
        /*00b8*/ 	.byte	0x04, 0x4f
        /*00ba*/ 	.short	(.L_40 - .L_39)


	//   ....[0]....
.L_39:
        /*00bc*/ 	.word	0x00000004


	//----- nvinfo : EIATTR_RESERVED_SMEM_USED
	.align		4
.L_40:
        /*00c0*/ 	.byte	0x01, 0x41
	.zero		2


	//----- nvinfo : EIATTR_SPARSE_MMA_MASK
	.align		4
        /*00c4*/ 	.byte	0x03, 0x50
        /*00c6*/ 	.short	0x0000


	//----- nvinfo : EIATTR_TCGEN05_1CTA_USED
	.align		4
        /*00c8*/ 	.byte	0x01, 0x51
	.zero		2


	//----- nvinfo : EIATTR_MAXREG_COUNT
	.align		4
        /*00cc*/ 	.byte	0x03, 0x1b
        /*00ce*/ 	.short	0x00ff


	//----- nvinfo : EIATTR_NUM_BARRIERS
	.align		4
        /*00d0*/ 	.byte	0x02, 0x4c
        /*00d2*/ 	.byte	0x01
	.zero		1


	//----- nvinfo : EIATTR_INT_WARP_WIDE_INSTR_OFFSETS
	.align		4
        /*00d4*/ 	.byte	0x04, 0x31
        /*00d6*/ 	.short	(.L_42 - .L_41)


	//   ....[0]....
.L_41:
        /*00d8*/ 	.word	0x00001650


	//   ....[1]....
        /*00dc*/ 	.word	0x00001670


	//   ....[2]....
        /*00e0*/ 	.word	0x000016f0


	//   ....[3]....
        /*00e4*/ 	.word	0x00001800


	//   ....[4]....
        /*00e8*/ 	.word	0x00001810


	//   ....[5]....
        /*00ec*/ 	.word	0x000018b0


	//   ....[6]....
        /*00f0*/ 	.word	0x000018c0


	//   ....[7]....
        /*00f4*/ 	.word	0x00001aa0


	//   ....[8]....
        /*00f8*/ 	.word	0x00001ab0


	//   ....[9]....
        /*00fc*/ 	.word	0x00001bd0


	//   ....[10]....
        /*0100*/ 	.word	0x00001be0


	//   ....[11]....
        /*0104*/ 	.word	0x00001c20


	//   ....[12]....
        /*0108*/ 	.word	0x00001c60


	//   ....[13]....
        /*010c*/ 	.word	0x00001da0


	//   ....[14]....
        /*0110*/ 	.word	0x00001db0


	//   ....[15]....
        /*0114*/ 	.word	0x00002030


	//   ....[16]....
        /*0118*/ 	.word	0x00002040


	//   ....[17]....
        /*011c*/ 	.word	0x000023a0


	//   ....[18]....
        /*0120*/ 	.word	0x000023f0


	//----- nvinfo : EIATTR_COOP_GROUP_MASK_REGIDS
	.align		4
.L_42:
        /*0124*/ 	.byte	0x04, 0x29
        /*0126*/ 	.short	(.L_44 - .L_43)


	//   ....[0]....
.L_43:
        /*0128*/ 	.word	0xffffffff


	//   ....[1]....
        /*012c*/ 	.word	0xffffffff


	//   ....[2]....
        /*0130*/ 	.word	0xffffffff


	//   ....[3]....
        /*0134*/ 	.word	0xffffffff


	//   ....[4]....
        /*0138*/ 	.word	0xffffffff


	//   ....[5]....
        /*013c*/ 	.word	0xffffffff


	//   ....[6]....
        /*0140*/ 	.word	0xffffffff


	//   ....[7]....
        /*0144*/ 	.word	0xffffffff


	//   ....[8]....
        /*0148*/ 	.word	0xffffffff


	//   ....[9]....
        /*014c*/ 	.word	0xffffffff


	//----- nvinfo : EIATTR_COOP_GROUP_INSTR_OFFSETS
	.align		4
.L_44:
        /*0150*/ 	.byte	0x04, 0x28
        /*0152*/ 	.short	(.L_46 - .L_45)


	//   ....[0]....
.L_45:
        /*0154*/ 	.word	0x00000050


	//   ....[1]....
        /*0158*/ 	.word	0x00000310


	//   ....[2]....
        /*015c*/ 	.word	0x000004f0


	//   ....[3]....
        /*0160*/ 	.word	0x000009a0


	//   ....[4]....
        /*0164*/ 	.word	0x00000ae0


	//   ....[5]....
        /*0168*/ 	.word	0x00000f50


	//   ....[6]....
        /*016c*/ 	.word	0x00001090


	//   ....[7]....
        /*0170*/ 	.word	0x000014e0


	//   ....[8]....
        /*0174*/ 	.word	0x00002230


	//   ....[9]....
        /*0178*/ 	.word	0x000024a0


	//----- nvinfo : EIATTR_VRC_CTA_INIT_COUNT
	.align		4
.L_46:
        /*017c*/ 	.byte	0x02, 0x4a
        /*017e*/ 	.byte	0x80
	.zero		1


	//----- nvinfo : EIATTR_MBARRIER_INSTR_OFFSETS
	.align		4
        /*0180*/ 	.byte	0x04, 0x39
        /*0182*/ 	.short	(.L_48 - .L_47)


	//   ....[0]....
.L_47:
        /*0184*/ 	.word	0x00001710
        /*0188*/ 	.word	0x000000ff
        /*018c*/ 	.word	0x00003000
        /*0190*/ 	.short	0x0100
        /*0192*/ 	.byte	0x08
	.zero		1


	//   ....[1]....
        /*0194*/ 	.word	0x00001720
        /*0198*/ 	.word	0x000000ff
        /*019c*/ 	.word	0x00003010
        /*01a0*/ 	.short	0x0100
        /*01a2*/ 	.byte	0x08
	.zero		1


	//   ....[2]....
        /*01a4*/ 	.word	0x000019c0
        /*01a8*/ 	.word	0x000000ff
        /*01ac*/ 	.word	0x00003000
        /*01b0*/ 	.short	0x010a
        /*01b2*/ 	.byte	0x08
	.zero		1


	//   ....[3]....
        /*01b4*/ 	.word	0x00001b00
        /*01b8*/ 	.word	0x000000ff
        /*01bc*/ 	.word	0x00003010
        /*01c0*/ 	.short	0x010a
        /*01c2*/ 	.byte	0x08
	.zero		1


	//   ....[4]....
        /*01c4*/ 	.word	0x00001ce0
        /*01c8*/ 	.word	0x000000ff
        /*01cc*/ 	.word	0x00003000
        /*01d0*/ 	.short	0x010a
        /*01d2*/ 	.byte	0x08
	.zero		1


	//   ....[5]....
        /*01d4*/ 	.word	0x00001df0
        /*01d8*/ 	.word	0x000000ff
        /*01dc*/ 	.word	0x00003010
        /*01e0*/ 	.short	0x010a
        /*01e2*/ 	.byte	0x08
	.zero		1


	//   ....[6]....
        /*01e4*/ 	.word	0x00001eb0
        /*01e8*/ 	.word	0x000000ff
        /*01ec*/ 	.word	0x00003000
        /*01f0*/ 	.short	0x0108
        /*01f2*/ 	.byte	0x08
	.zero		1


	//   ....[7]....
        /*01f4*/ 	.word	0x00001ec0
        /*01f8*/ 	.word	0x000000ff
        /*01fc*/ 	.word	0x00003010
        /*0200*/ 	.short	0x0108
        /*0202*/ 	.byte	0x08
	.zero		1


	//   ....[8]....
        /*0204*/ 	.word	0x000024c0
        /*0208*/ 	.word	0x000000ff
        /*020c*/ 	.word	0x00003000
        /*0210*/ 	.short	0x010a
        /*0212*/ 	.byte	0x08
	.zero		1


	//   ....[9]....
        /*0214*/ 	.word	0x000024f0
        /*0218*/ 	.word	0x000000ff
        /*021c*/ 	.word	0x00003010
        /*0220*/ 	.short	0x010a
        /*0222*/ 	.byte	0x08
	.zero		1


	//   ....[10]....
        /*0224*/ 	.word	0x00002520
        /*0228*/ 	.word	0x000000ff
        /*022c*/ 	.word	0x00003000
        /*0230*/ 	.short	0x010a
        /*0232*/ 	.byte	0x08
	.zero		1


	//   ....[11]....
        /*0234*/ 	.word	0x00002550
        /*0238*/ 	.word	0x000000ff
        /*023c*/ 	.word	0x00003010
        /*0240*/ 	.short	0x010a
        /*0242*/ 	.byte	0x08
	.zero		1


	//----- nvinfo : EIATTR_NUM_MBARRIERS
	.align		4
.L_48:
        /*0244*/ 	.byte	0x03, 0x38
        /*0246*/ 	.short	0x0002


	//----- nvinfo : EIATTR_EXIT_INSTR_OFFSETS
	.align		4
        /*0248*/ 	.byte	0x04, 0x1c
        /*024a*/ 	.short	(.L_50 - .L_49)


	//   ....[0]....
.L_49:
        /*024c*/ 	.word	0x000024b0


	//----- nvinfo : EIATTR_REQNTID
	.align		4
.L_50:
        /*0250*/ 	.byte	0x04, 0x10
        /*0252*/ 	.short	(.L_52 - .L_51)
.L_51:
        /*0254*/ 	.word	0x00000100
        /*0258*/ 	.word	0x00000001
        /*025c*/ 	.word	0x00000001


	//----- nvinfo : EIATTR_CRS_STACK_SIZE
	.align		4
.L_52:
        /*0260*/ 	.byte	0x04, 0x1e
        /*0262*/ 	.short	(.L_54 - .L_53)
.L_53:
        /*0264*/ 	.word	0x00000000


	//----- nvinfo : EIATTR_CBANK_PARAM_SIZE
	.align		4
.L_54:
        /*0268*/ 	.byte	0x03, 0x19
        /*026a*/ 	.short	0x0050


	//----- nvinfo : EIATTR_PARAM_CBANK
	.align		4
        /*026c*/ 	.byte	0x04, 0x0a
        /*026e*/ 	.short	(.L_56 - .L_55)
	.align		4
.L_55:
        /*0270*/ 	.word	index@(.nv.constant0.gluon_tcgen05)
        /*0274*/ 	.short	0x0380
        /*0276*/ 	.short	0x0050


	//----- nvinfo : EIATTR_SW_WAR
	.align		4
.L_56:
        /*0278*/ 	.byte	0x04, 0x36
        /*027a*/ 	.short	(.L_58 - .L_57)
.L_57:
        /*027c*/ 	.word	0x00000008
.L_58:


//--------------------- .nv.compat                --------------------------
	.section	.nv.compat,"",@"SHT_CUDA_COMPAT_INFO"
	.align	4
        /*0000*/ 	.byte	0x02, 0x02, 0x02, 0x00, 0x02, 0x05, 0x05, 0x00, 0x02, 0x03, 0x03, 0x00, 0x02, 0x06, 0x01, 0x00


//--------------------- .nv.callgraph             --------------------------
	.section	.nv.callgraph,"",@"SHT_CUDA_CALLGRAPH"
	.align	4
	.sectionentsize	8
	.align		4
        /*0000*/ 	.word	0x00000000
	.align		4
        /*0004*/ 	.word	0xffffffff
	.align		4
        /*0008*/ 	.word	0x00000000
	.align		4
        /*000c*/ 	.word	0xfffffffe
	.align		4
        /*0010*/ 	.word	0x00000000
	.align		4
        /*0014*/ 	.word	0xfffffffd
	.align		4
        /*0018*/ 	.word	0x00000000
	.align		4
        /*001c*/ 	.word	0xfffffffc


//--------------------- .text.gluon_tcgen05       --------------------------
	.section	.text.gluon_tcgen05,"ax",@progbits
	.align	128
        .global         gluon_tcgen05
        .type           gluon_tcgen05,@function
        .size           gluon_tcgen05,(.L_x_73 - gluon_tcgen05)
        .other          gluon_tcgen05,@"STO_CUDA_ENTRY STV_DEFAULT"
gluon_tcgen05:
.text.gluon_tcgen05:
[----:B------:R-:W1:Y:S01]  /*0000*/  LDC R1, c[0x0][0x37c] ;  /* 0x0000df00ff017b82 */ /* 0x000e620000000800 */
[----:B------:R-:W2:Y:S02]  /*0010*/  S2R R0, SR_TID.X ;  /* 0x0000000000007919 */ /* 0x000ea40000002100 */
[----:B--2---:R-:W-:-:S13]  /*0020*/  ISETP.GE.U32.AND P2, PT, R0, 0x20, PT ;  /* 0x000000200000780c */ /* 0x004fda0003f46070 */
[----:B------:R-:W-:Y:S05]  /*0030*/  @P2 BRA `(.L_x_0) ;  /* 0x0000000000b82947 */ /* 0x000fea0003800000 */
[----:B------:R-:W2:Y:S01]  /*0040*/  S2UR UR6, SR_CgaCtaId ;  /* 0x00000000000679c3 */ /* 0x000ea20000008800 */
[----:B------:R-:W-:Y:S01]  /*0050*/  NOP ;  /* 0x0000000000007918 */ /* 0x000fe20000000000 */
[----:B------:R-:W-:Y:S02]  /*0060*/  UMOV UR4, 0x40 ;  /* 0x0000004000047882 */ /* 0x000fe40000000000 */
[----:B--2---:R-:W-:-:S09]  /*0070*/  ULEA UR4, UR6, UR4, 0x18 ;  /* 0x0000000406047291 */ /* 0x004fd2000f8ec0ff */
[----:B------:R-:W2:Y:S01]  /*0080*/  LDS.U8 R2, [UR4] ;  /* 0x00000004ff027984 */ /* 0x000ea20008000000 */
[----:B------:R-:W-:Y:S02]  /*0090*/  UMOV UR4, 0x400 ;  /* 0x0000040000047882 */ /* 0x000fe40000000000 */
[----:B------:R-:W-:Y:S01]  /*00a0*/  ULEA UR4, UR6, UR4, 0x18 ;  /* 0x0000000406047291 */ /* 0x000fe2000f8ec0ff */
[----:B--2---:R-:W-:-:S13]  /*00b0*/  ISETP.NE.AND P0, PT, R2, RZ, PT ;  /* 0x000000ff0200720c */ /* 0x004fda0003f05270 */
[----:B------:R-:W-:Y:S05]  /*00c0*/  @P0 BRA `(.L_x_1) ;  /* 0x00000000007c0947 */ /* 0x000fea0003800000 */
[----:B------:R-:W-:-:S13]  /*00d0*/  ELECT P0, URZ, PT ;  /* 0x0000000000ff782f */ /* 0x000fda0003800000 */
[----:B------:R-:W-:Y:S05]  /*00e0*/  @!P0 BRA `(.L_x_2) ;  /* 0x0000000000848947 */ /* 0x000fea0003800000 */
[----:B------:R-:W-:Y:S01]  /*00f0*/  UMOV UR5, 0x4 ;  /* 0x0000000400057882 */ /* 0x000fe20000000000 */
[----:B------:R-:W-:Y:S02]  /*0100*/  IMAD.MOV.U32 R5, RZ, RZ, 0x1 ;  /* 0x00000001ff057424 */ /* 0x000fe400078e00ff */
[----:B------:R-:W-:Y:S02]  /*0110*/  IMAD.MOV.U32 R3, RZ, RZ, 0xf ;  /* 0x0000000fff037424 */ /* 0x000fe400078e00ff */
[----:B------:R-:W-:Y:S04]  /*0120*/  DEPBAR.LE SB2, 0x36 ;  /* 0x0000ad800000791a */ /* 0x000fe80000000000 */
[----:B------:R-:W2:Y:S02]  /*0130*/  UTCATOMSWS.FIND_AND_SET.ALIGN UP0, UR5, UR5 ;  /* 0x00000005000575e3 */ /* 0x000ea40008000800 */
[----:B--2---:R-:W-:-:S04]  /*0140*/  PLOP3.LUT P0, PT, PT, PT, UP0, 0x80, 0x8 ;  /* 0x000000000008781c */ /* 0x004fc80003f0f008 */
[----:B------:R-:W-:-:S04]  /*0150*/  SEL R2, RZ, 0xffffffff, !P0 ;  /* 0xffffffffff027807 */ /* 0x000fc80004000000 */
[----:B------:R-:W-:Y:S01]  /*0160*/  ISETP.NE.AND P0, PT, R2, RZ, PT ;  /* 0x000000ff0200720c */ /* 0x000fe20003f05270 */
[----:B------:R-:W-:-:S12]  /*0170*/  IMAD.U32 R2, RZ, RZ, UR5 ;  /* 0x00000005ff027e24 */ /* 0x000fd8000f8e00ff */
[----:B------:R-:W-:Y:S05]  /*0180*/  @P0 BRA `(.L_x_3) ;  /* 0x0000000000240947 */ /* 0x000fea0003800000 */
.L_x_4:
[----:B------:R-:W-:Y:S05]  /*0190*/  NANOSLEEP 0x64 ;  /* 0x000000640000795d */ /* 0x000fea0003800000 */
[----:B------:R-:W-:-:S05]  /*01a0*/  UMOV UR5, 0x4 ;  /* 0x0000000400057882 */ /* 0x000fca0000000000 */
[----:B------:R-:W-:Y:S04]  /*01b0*/  DEPBAR.LE SB2, 0x36 ;  /* 0x0000ad800000791a */ /* 0x000fe80000000000 */
[----:B------:R-:W2:Y:S02]  /*01c0*/  UTCATOMSWS.FIND_AND_SET.ALIGN UP0, UR5, UR5 ;  /* 0x00000005000575e3 */ /* 0x000ea40008000800 */
[----:B--2---:R-:W-:-:S04]  /*01d0*/  PLOP3.LUT P0, PT, PT, PT, UP0, 0x80, 0x8 ;  /* 0x000000000008781c */ /* 0x004fc80003f0f008 */
[----:B------:R-:W-:-:S04]  /*01e0*/  SEL R2, RZ, 0xffffffff, !P0 ;  /* 0xffffffffff027807 */ /* 0x000fc80004000000 */
[----:B------:R-:W-:Y:S01]  /*01f0*/  ISETP.NE.AND P0, PT, R2, RZ, PT ;  /* 0x000000ff0200720c */ /* 0x000fe20003f05270 */
[----:B------:R-:W-:-:S12]  /*0200*/  IMAD.U32 R2, RZ, RZ, UR5 ;  /* 0x00000005ff027e24 */ /* 0x000fd8000f8e00ff */
[----:B------:R-:W-:Y:S05]  /*0210*/  @!P0 BRA `(.L_x_4) ;  /* 0xfffffffc00dc8947 */ /* 0x000fea000383ffff */
.L_x_3:
[C---:B------:R-:W-:Y:S01]  /*0220*/  VIADD R4, R2.reuse, 0x10 ;  /* 0x0000001002047836 */ /* 0x040fe20000000000 */
[----:B------:R-:W-:Y:S01]  /*0230*/  UMOV UR5, 0x50 ;  /* 0x0000005000057882 */ /* 0x000fe20000000000 */
[----:B------:R-:W-:Y:S01]  /*0240*/  SHF.L.U32 R3, R3, R2, RZ ;  /* 0x0000000203037219 */ /* 0x000fe200000006ff */
[----:B------:R-:W-:Y:S01]  /*0250*/  ULEA UR5, UR6, UR5, 0x18 ;  /* 0x0000000506057291 */ /* 0x000fe2000f8ec0ff */
[----:B------:R-:W-:Y:S01]  /*0260*/  IMAD.SHL.U32 R2, R2, 0x20, RZ ;  /* 0x0000002002027824 */ /* 0x000fe200078e00ff */
[----:B------:R-:W-:-:S04]  /*0270*/  SHF.L.U32 R4, R5, R4, RZ ;  /* 0x0000000405047219 */ /* 0x000fc800000006ff */
[----:B------:R-:W-:-:S05]  /*0280*/  LOP3.LUT R3, R4, R3, RZ, 0xfc, !PT ;  /* 0x0000000304037212 */ /* 0x000fca00078efcff */
[----:B------:R2:W-:Y:S04]  /*0290*/  ATOMS.OR RZ, [UR5], R3 ;  /* 0x00000003ffff798c */ /* 0x0005e8000b000005 */
[----:B------:R2:W-:Y:S01]  /*02a0*/  STS [UR4], R2 ;  /* 0x00000002ff007988 */ /* 0x0005e20008000804 */
[----:B------:R-:W-:Y:S05]  /*02b0*/  BRA `(.L_x_2) ;  /* 0x0000000000107947 */ /* 0x000fea0003800000 */
.L_x_1:
[----:B------:R-:W-:Y:S01]  /*02c0*/  IMAD.MOV.U32 R3, RZ, RZ, -0x1 ;  /* 0xffffffffff037424 */ /* 0x000fe200078e00ff */
[----:B------:R-:W-:-:S04]  /*02d0*/  MOV R2, 0x300 ;  /* 0x0000030000027802 */ /* 0x000fc80000000f00 */
[----:B------:R2:W-:Y:S03]  /*02e0*/  STS [UR4], R3 ;  /* 0x00000003ff007988 */ /* 0x0005e60008000804 */
[----:B-12---:R-:W-:Y:S05]  /*02f0*/  CALL.REL.NOINC `($__internal_1_$__cuda_sm10x_tcgen05_guardrail_trap_phase_invalid_during_alloc) ;  /* 0x0000002000ac7944 */ /* 0x006fea0003c00000 */
.L_x_2:
[----:B------:R-:W-:Y:S05]  /*0300*/  WARPSYNC.ALL ;  /* 0x0000000000007948 */ /* 0x000fea0003800000 */
[----:B------:R-:W-:Y:S01]  /*0310*/  NOP ;  /* 0x0000000000007918 */ /* 0x000fe20000000000 */
.L_x_0:
[----:B------:R-:W3:Y:S08]  /*0320*/  S2UR UR4, SR_CgaCtaId ;  /* 0x00000000000479c3 */ /* 0x000ef00000008800 */
[----:B------:R-:W-:Y:S01]  /*0330*/  BAR.SYNC.DEFER_BLOCKING 0x0 ;  /* 0x0000000000007b1d */ /* 0x000fe20000010000 */
[----:B------:R-:W-:-:S05]  /*0340*/  LOP3.LUT R36, R0, 0xff, RZ, 0xc0, !PT ;  /* 0x000000ff00247812 */ /* 0x000fca00078ec0ff */
[----:B------:R-:W-:Y:S02]  /*0350*/  UMOV UR8, 0x400 ;  /* 0x0000040000087882 */ /* 0x000fe40000000000 */
[----:B------:R-:W4:Y:S08]  /*0360*/  LDC R8, c[0x0][0x3a0] ;  /* 0x0000e800ff087b82 */ /* 0x000f300000000800 */
[----:B------:R-:W5:Y:S01]  /*0370*/  S2UR UR10, SR_CTAID.Y ;  /* 0x00000000000a79c3 */ /* 0x000f620000002600 */
[----:B---3--:R-:W-:-:S09]  /*0380*/  ULEA UR8, UR4, UR8, 0x18 ;  /* 0x0000000804087291 */ /* 0x008fd2000f8ec0ff */
[----:B------:R-:W3:Y:S01]  /*0390*/  LDS R4, [UR8] ;  /* 0x00000008ff047984 */ /* 0x000ee20008000800 */
[----:B------:R-:W-:Y:S06]  /*03a0*/  BAR.SYNC.DEFER_BLOCKING 0x0 ;  /* 0x0000000000007b1d */ /* 0x000fec0000010000 */
[----:B------:R-:W-:Y:S05]  /*03b0*/  @P2 BRA `(.L_x_5) ;  /* 0x0000000000182947 */ /* 0x000fea0003800000 */
[----:B------:R-:W-:Y:S01]  /*03c0*/  ELECT P0, URZ, PT ;  /* 0x0000000000ff782f */ /* 0x000fe20003800000 */
[----:B--2---:R-:W-:Y:S01]  /*03d0*/  IMAD.MOV.U32 R2, RZ, RZ, 0x1 ;  /* 0x00000001ff027424 */ /* 0x004fe200078e00ff */
[----:B------:R-:W-:Y:S01]  /*03e0*/  UMOV UR5, 0x40 ;  /* 0x0000004000057882 */ /* 0x000fe20000000000 */
[----:B------:R-:W-:Y:S01]  /*03f0*/  UVIRTCOUNT.DEALLOC.SMPOOL 0x80 ;  /* 0x000000800000784c */ /* 0x000fe20000000000 */
[----:B------:R-:W-:-:S09]  /*0400*/  ULEA UR5, UR4, UR5, 0x18 ;  /* 0x0000000504057291 */ /* 0x000fd2000f8ec0ff */
[----:B------:R2:W-:Y:S03]  /*0410*/  @P0 STS.U8 [UR5], R2 ;  /* 0x00000002ff000988 */ /* 0x0005e60008000005 */
.L_x_5:
[----:B------:R-:W2:Y:S01]  /*0420*/  S2UR UR4, SR_CTAID.Z ;  /* 0x00000000000479c3 */ /* 0x000ea20000002700 */
[----:B------:R-:W5:Y:S01]  /*0430*/  LDCU UR5, c[0x0][0x370] ;  /* 0x00006e00ff0577ac */ /* 0x000f620008000800 */
[----:B------:R-:W-:Y:S01]  /*0440*/  ISETP.GE.U32.AND P0, PT, R36, 0x20, PT ;  /* 0x000000202400780c */ /* 0x000fe20003f06070 */
[----:B----4-:R-:W-:Y:S01]  /*0450*/  VIADD R6, R8, 0xffffffff ;  /* 0xffffffff08067836 */ /* 0x010fe20000000000 */
[C---:B------:R-:W-:Y:S01]  /*0460*/  ISETP.NE.U32.AND P3, PT, R36.reuse, RZ, PT ;  /* 0x000000ff2400720c */ /* 0x040fe20003f65070 */
[----:B------:R-:W2:Y:S02]  /*0470*/  LDCU UR6, c[0x0][0x374] ;  /* 0x00006e80ff0677ac */ /* 0x000ea40008000800 */
[----:B--2---:R-:W-:Y:S01]  /*0480*/  LEA R3, R36, UR8, 0x2 ;  /* 0x0000000824037c11 */ /* 0x004fe2000f8e10ff */
[----:B------:R-:W-:Y:S01]  /*0490*/  BSSY.RECONVERGENT B0, `(.L_x_6) ;  /* 0x0000015000007945 */ /* 0x000fe20003800200 */
[----:B------:R-:W5:Y:S01]  /*04a0*/  S2UR UR27, SR_CTAID.X ;  /* 0x00000000001b79c3 */ /* 0x000f620000002500 */
[----:B------:R-:W2:Y:S01]  /*04b0*/  LDCU.64 UR16, c[0x0][0x3c0] ;  /* 0x00007800ff1077ac */ /* 0x000ea20008000a00 */
[----:B---3--:R-:W-:-:S04]  /*04c0*/  R2UR UR29, R4 ;  /* 0x00000000041d72ca */ /* 0x008fc800000e0000 */
[----:B------:R3:W-:Y:S02]  /*04d0*/  @!P0 STS [R3], RZ ;  /* 0x000000ff03008388 */ /* 0x0007e40000000800 */
[----:B------:R-:W4:Y:S01]  /*04e0*/  LDC R2, c[0x0][0x398] ;  /* 0x0000e600ff027b82 */ /* 0x000f220000000800 */
[----:B------:R-:W-:Y:S01]  /*04f0*/  NOP ;  /* 0x0000000000007918 */ /* 0x000fe20000000000 */
[----:B------:R3:W-:Y:S01]  /*0500*/  @!P3 STS [UR8+0x20], R6 ;  /* 0x00002006ff00b988 */ /* 0x0007e20008000808 */
[----:B-----5:R-:W-:-:S04]  /*0510*/  UIMAD UR4, UR4, UR6, UR10 ;  /* 0x00000006040472a4 */ /* 0x020fc8000f8e020a */
[----:B------:R-:W-:-:S04]  /*0520*/  UIMAD UR4, UR4, UR5, UR27 ;  /* 0x00000005040472a4 */ /* 0x000fc8000f8e021b */
[----:B------:R-:W-:-:S04]  /*0530*/  UIMAD UR4, UR4, 0x180, URZ ;  /* 0x00000180040478a4 */ /* 0x000fc8000f8e02ff */
[----:B--2---:R-:W-:Y:S01]  /*0540*/  UIADD3 UR12, UP0, UPT, UR4, UR16, URZ ;  /* 0x00000010040c7290 */ /* 0x004fe2000ff1e0ff */
[----:B----4-:R-:W-:-:S03]  /*0550*/  VIADD R2, R2, 0xffffffff ;  /* 0xffffffff02027836 */ /* 0x010fc60000000000 */
[----:B------:R-:W-:Y:S01]  /*0560*/  ULEA.HI.X.SX32 UR13, UR4, UR17, 0x1, UP0 ;  /* 0x00000011040d7291 */ /* 0x000fe200080f0eff */
[----:B---3--:R-:W-:Y:S11]  /*0570*/  @P3 BRA `(.L_x_7) ;  /* 0x0000000000183947 */ /* 0x008ff60003800000 */
[----:B------:R-:W2:Y:S01]  /*0580*/  LDS R4, [UR8+0x8] ;  /* 0x00000808ff047984 */ /* 0x000ea20008000800 */
[----:B------:R-:W3:Y:S01]  /*0590*/  LDC.64 R10, c[0x0][0x380] ;  /* 0x0000e000ff0a7b82 */ /* 0x000ee20000000a00 */
[----:B------:R-:W-:Y:S02]  /*05a0*/  IMAD.MOV.U32 R5, RZ, RZ, 0x70 ;  /* 0x00000070ff057424 */ /* 0x000fe400078e00ff */
[----:B---3--:R3:W-:Y:S03]  /*05b0*/  STS.64 [UR8], R10 ;  /* 0x0000000aff007988 */ /* 0x0087e60008000a08 */
[----:B--2---:R-:W-:-:S05]  /*05c0*/  LOP3.LUT R4, R4, 0x10, R5, 0xd8, !PT ;  /* 0x0000001004047812 */ /* 0x004fca00078ed805 */
[----:B------:R3:W-:Y:S02]  /*05d0*/  STS [UR8+0x8], R4 ;  /* 0x00000804ff007988 */ /* 0x0007e40008000808 */
.L_x_7:
[----:B------:R-:W-:Y:S05]  /*05e0*/  BSYNC.RECONVERGENT B0 ;  /* 0x0000000000007941 */ /* 0x000fea0003800200 */
.L_x_6:
[----:B------:R-:W-:Y:S04]  /*05f0*/  BSSY.RECONVERGENT B0, `(.L_x_8) ;  /* 0x000000a000007945 */ /* 0x000fe80003800200 */
[----:B------:R-:W-:Y:S05]  /*0600*/  @P3 BRA `(.L_x_9) ;  /* 0x0000000000203947 */ /* 0x000fea0003800000 */
[----:B---3--:R-:W2:Y:S01]  /*0610*/  LDS R4, [UR8+0x34] ;  /* 0x00003408ff047984 */ /* 0x008ea20008000800 */
[----:B------:R-:W-:Y:S02]  /*0620*/  IMAD.MOV.U32 R5, RZ, RZ, 0x3f000000 ;  /* 0x3f000000ff057424 */ /* 0x000fe400078e00ff */
[----:B------:R-:W-:Y:S01]  /*0630*/  @!P3 IMAD.MOV.U32 R7, RZ, RZ, 0x3f ;  /* 0x0000003fff07b424 */ /* 0x000fe200078e00ff */
[----:B------:R-:W3:Y:S02]  /*0640*/  @!P3 LDS R10, [UR8+0x38] ;  /* 0x00003808ff0ab984 */ /* 0x000ee40008000800 */
[----:B--2---:R-:W-:Y:S02]  /*0650*/  LOP3.LUT R4, R4, 0xff000000, R5, 0xb8, !PT ;  /* 0xff00000004047812 */ /* 0x004fe400078eb805 */
[----:B---3--:R-:W-:-:S03]  /*0660*/  @!P3 LOP3.LUT R5, R10, 0xff, R7, 0xb8, !PT ;  /* 0x000000ff0a05b812 */ /* 0x008fc600078eb807 */
[----:B------:R2:W-:Y:S04]  /*0670*/  STS [UR8+0x34], R4 ;  /* 0x00003404ff007988 */ /* 0x0005e80008000808 */
[----:B------:R2:W-:Y:S02]  /*0680*/  @!P3 STS [UR8+0x38], R5 ;  /* 0x00003805ff00b988 */ /* 0x0005e40008000808 */
.L_x_9:
[----:B------:R-:W-:Y:S05]  /*0690*/  BSYNC.RECONVERGENT B0 ;  /* 0x0000000000007941 */ /* 0x000fea0003800200 */
.L_x_8:
[----:B------:R-:W-:Y:S04]  /*06a0*/  BSSY.RECONVERGENT B0, `(.L_x_10) ;  /* 0x000000a000007945 */ /* 0x000fe80003800200 */
[----:B------:R-:W-:Y:S05]  /*06b0*/  @P3 BRA `(.L_x_11) ;  /* 0x0000000000203947 */ /* 0x000fea0003800000 */
[----:B--23--:R-:W2:Y:S01]  /*06c0*/  LDS R4, [UR8+0x1c] ;  /* 0x00001c08ff047984 */ /* 0x00cea20008000800 */
[----:B------:R-:W3:Y:S03]  /*06d0*/  LDC.64 R10, c[0x0][0x3a8] ;  /* 0x0000ea00ff0a7b82 */ /* 0x000ee60000000a00 */
[----:B------:R4:W-:Y:S01]  /*06e0*/  STS [UR8+0x24], R2 ;  /* 0x00002402ff007988 */ /* 0x0009e20008000808 */
[--C-:B---3--:R-:W-:Y:S02]  /*06f0*/  SHF.R.U32.HI R7, RZ, 0x4, R11.reuse ;  /* 0x00000004ff077819 */ /* 0x108fe4000001160b */
[----:B------:R-:W-:-:S05]  /*0700*/  SHF.R.U64 R5, R10, 0x4, R11 ;  /* 0x000000040a057819 */ /* 0x000fca000000120b */
[----:B------:R4:W-:Y:S01]  /*0710*/  STS [UR8+0xc], R5 ;  /* 0x00000c05ff007988 */ /* 0x0009e20008000808 */
[----:B--2---:R-:W-:-:S05]  /*0720*/  LOP3.LUT R4, R4, 0xf, R7, 0xb8, !PT ;  /* 0x0000000f04047812 */ /* 0x004fca00078eb807 */
[----:B------:R4:W-:Y:S02]  /*0730*/  STS [UR8+0x1c], R4 ;  /* 0x00001c04ff007988 */ /* 0x0009e40008000808 */
.L_x_11:
[----:B------:R-:W-:Y:S05]  /*0740*/  BSYNC.RECONVERGENT B0 ;  /* 0x0000000000007941 */ /* 0x000fea0003800200 */
.L_x_10:
[----:B------:R-:W-:Y:S04]  /*0750*/  BSSY.RECONVERGENT B1, `(.L_x_12) ;  /* 0x000001d000017945 */ /* 0x000fe80003800200 */
[----:B------:R-:W-:Y:S04]  /*0760*/  BSSY.RELIABLE B0, `(.L_x_13) ;  /* 0x0000018000007945 */ /* 0x000fe80003800100 */
[----:B------:R-:W-:Y:S05]  /*0770*/  @P3 BRA `(.L_x_14) ;  /* 0x00000000001c3947 */ /* 0x000fea0003800000 */
[----:B--234-:R-:W2:Y:S02]  /*0780*/  LDS R4, [UR8+0x34] ;  /* 0x00003408ff047984 */ /* 0x01cea40008000800 */
[----:B--2---:R-:W-:-:S05]  /*0790*/  LOP3.LUT R4, R4, 0x7, RZ, 0xb8, !PT ;  /* 0x0000000704047812 */ /* 0x004fca00078eb8ff */
[----:B------:R2:W-:Y:S01]  /*07a0*/  STS [UR8+0x34], R4 ;  /* 0x00003404ff007988 */ /* 0x0005e20008000808 */
[----:B------:R-:W-:Y:S05]  /*07b0*/  @P3 BRA `(.L_x_15) ;  /* 0x00000000001c3947 */ /* 0x000fea0003800000 */
[----:B--2---:R-:W2:Y:S02]  /*07c0*/  LDS R4, [UR8+0x34] ;  /* 0x00003408ff047984 */ /* 0x004ea40008000800 */
[----:B--2---:R-:W-:-:S05]  /*07d0*/  LOP3.LUT R4, R4, 0x38, RZ, 0xb8, !PT ;  /* 0x0000003804047812 */ /* 0x004fca00078eb8ff */
[----:B------:R5:W-:Y:S02]  /*07e0*/  STS [UR8+0x34], R4 ;  /* 0x00003404ff007988 */ /* 0x000be40008000808 */
.L_x_14:
[----:B------:R-:W-:Y:S05]  /*07f0*/  @P3 BRA `(.L_x_16) ;  /* 0x00000000001c3947 */ /* 0x000fea0003800000 */
[----:B--2345:R-:W2:Y:S02]  /*0800*/  LDS R4, [UR8+0x8] ;  /* 0x00000808ff047984 */ /* 0x03cea40008000800 */
[----:B--2---:R-:W-:-:S05]  /*0810*/  LOP3.LUT R4, R4, 0x780, RZ, 0xb8, !PT ;  /* 0x0000078004047812 */ /* 0x004fca00078eb8ff */
[----:B------:R3:W-:Y:S02]  /*0820*/  STS [UR8+0x8], R4 ;  /* 0x00000804ff007988 */ /* 0x0007e40008000808 */
.L_x_15:
[----:B------:R-:W-:Y:S05]  /*0830*/  @P3 BRA `(.L_x_17) ;  /* 0x0000000000283947 */ /* 0x000fea0003800000 */
[----:B--23--:R-:W2:Y:S02]  /*0840*/  LDS R4, [UR8+0x8] ;  /* 0x00000808ff047984 */ /* 0x00cea40008000800 */
[----:B--2---:R-:W-:-:S05]  /*0850*/  LOP3.LUT R4, R4, 0x1800, RZ, 0xb8, !PT ;  /* 0x0000180004047812 */ /* 0x004fca00078eb8ff */
[----:B------:R2:W-:Y:S02]  /*0860*/  STS [UR8+0x8], R4 ;  /* 0x00000804ff007988 */ /* 0x0005e40008000808 */
.L_x_16:
[----:B------:R-:W-:Y:S05]  /*0870*/  @P3 BREAK.RELIABLE B0 ;  /* 0x0000000000003942 */ /* 0x000fea0003800100 */
[----:B------:R-:W-:Y:S05]  /*0880*/  @P3 BRA `(.L_x_18) ;  /* 0x0000000000243947 */ /* 0x000fea0003800000 */
[----:B--2-4-:R-:W2:Y:S01]  /*0890*/  LDS R5, [UR8+0x8] ;  /* 0x00000808ff057984 */ /* 0x014ea20008000800 */
[----:B---3-5:R-:W-:-:S05]  /*08a0*/  IMAD.MOV.U32 R4, RZ, RZ, 0x6000 ;  /* 0x00006000ff047424 */ /* 0x028fca00078e00ff */
[----:B--2---:R-:W-:-:S04]  /*08b0*/  LOP3.LUT R4, R5, 0x4000, R4, 0xd8, !PT ;  /* 0x0000400005047812 */ /* 0x004fc800078ed804 */
[----:B------:R-:W-:-:S05]  /*08c0*/  LOP3.LUT R4, R4, 0x400000, RZ, 0xb8, !PT ;  /* 0x0040000004047812 */ /* 0x000fca00078eb8ff */
[----:B------:R4:W-:Y:S02]  /*08d0*/  STS [UR8+0x8], R4 ;  /* 0x00000804ff007988 */ /* 0x0009e40008000808 */
.L_x_17:
[----:B------:R-:W-:Y:S05]  /*08e0*/  BSYNC.RELIABLE B0 ;  /* 0x0000000000007941 */ /* 0x000fea0003800100 */
.L_x_13:
[----:B--234-:R-:W2:Y:S02]  /*08f0*/  @!P3 LDS R4, [UR8+0x8] ;  /* 0x00000808ff04b984 */ /* 0x01cea40008000800 */
[----:B--2---:R-:W-:-:S05]  /*0900*/  @!P3 LOP3.LUT R4, R4, 0x8000, RZ, 0xb8, !PT ;  /* 0x000080000404b812 */ /* 0x004fca00078eb8ff */
[----:B------:R2:W-:Y:S02]  /*0910*/  @!P3 STS [UR8+0x8], R4 ;  /* 0x00000804ff00b988 */ /* 0x0005e40008000808 */
.L_x_18:
[----:B------:R-:W-:Y:S05]  /*0920*/  BSYNC.RECONVERGENT B1 ;  /* 0x0000000000017941 */ /* 0x000fea0003800200 */
.L_x_12:
[----:B------:R-:W-:Y:S05]  /*0930*/  WARPSYNC.ALL ;  /* 0x0000000000007948 */ /* 0x000fea0003800000 */
[----:B------:R-:W-:Y:S01]  /*0940*/  NOP ;  /* 0x0000000000007918 */ /* 0x000fe20000000000 */
[----:B------:R-:W2:Y:S02]  /*0950*/  LDC R7, c[0x0][0x39c] ;  /* 0x0000e700ff077b82 */ /* 0x000ea40000000800 */
[----:B--2---:R-:W-:Y:S01]  /*0960*/  VIADD R7, R7, 0xffffffff ;  /* 0xffffffff07077836 */ /* 0x004fe20000000000 */
[----:B------:R-:W-:Y:S06]  /*0970*/  @P0 BRA `(.L_x_19) ;  /* 0x0000000000300947 */ /* 0x000fec0003800000 */
[----:B---345:R-:W2:Y:S01]  /*0980*/  S2R R4, SR_LANEID ;  /* 0x0000000000047919 */ /* 0x038ea20000000000 */
[----:B------:R-:W-:Y:S05]  /*0990*/  WARPSYNC.ALL ;  /* 0x0000000000007948 */ /* 0x000fea0003800000 */
[----:B------:R-:W-:Y:S01]  /*09a0*/  NOP ;  /* 0x0000000000007918 */ /* 0x000fe20000000000 */
[----:B--2---:R-:W-:-:S05]  /*09b0*/  IMAD.SHL.U32 R9, R4, 0x4, RZ ;  /* 0x0000000404097824 */ /* 0x004fca00078e00ff */
[----:B------:R-:W2:Y:S01]  /*09c0*/  LDS R11, [R9+UR8] ;  /* 0x00000008090b7984 */ /* 0x000ea20008000800 */
[----:B------:R-:W-:-:S05]  /*09d0*/  IADD3 R4, P1, PT, R9, UR12, RZ ;  /* 0x0000000c09047c10 */ /* 0x000fca000ff3e0ff */
[----:B------:R-:W-:-:S05]  /*09e0*/  IMAD.X R5, RZ, RZ, UR13, P1 ;  /* 0x0000000dff057e24 */ /* 0x000fca00088e06ff */
[----:B--2---:R2:W3:Y:S01]  /*09f0*/  ATOMG.E.EXCH.STRONG.GPU PT, RZ, [R4], R11 ;  /* 0x0000000b04ff73a8 */ /* 0x0044e200041ee100 */
[----:B------:R-:W-:-:S04]  /*0a00*/  DEPBAR {5,4,3,2,1,0} ;  /* 0x0000003f0000791a */ /* 0x000fc80000000000 */
[----:B------:R-:W4:Y:S02]  /*0a10*/  CCTL.E.C.LDCU.IV.DEEP [UR12] ;  /* 0x000000000c007540 */ /* 0x000f240009c08000 */
[----:B----4-:R2:W-:Y:S01]  /*0a20*/  UTMACCTL.IV [UR12] ;  /* 0x000000000c0079b9 */ /* 0x0105e20008000000 */
[----:B------:R-:W-:Y:S01]  /*0a30*/  NOP ;  /* 0x0000000000007918 */ /* 0x000fe20000000000 */
.L_x_19:
[----:B------:R-:W-:Y:S05]  /*0a40*/  @P0 BRA `(.L_x_20) ;  /* 0x00000000000c0947 */ /* 0x000fea0003800000 */
[----:B------:R0:W-:Y:S01]  /*0a50*/  UTMACMDFLUSH ;  /* 0x00000000000079b7 */ /* 0x0001e20000000000 */
[----:B------:R-:W-:Y:S05]  /*0a60*/  @P0 BRA `(.L_x_20) ;  /* 0x0000000000040947 */ /* 0x000fea0003800000 */
[----:B------:R-:W-:-:S04]  /*0a70*/  DEPBAR.LE SB0, 0x0 ;  /* 0x000080000000791a */ /* 0x000fc80000000000 */
.L_x_20:
[----:B------:R-:W-:Y:S05]  /*0a80*/  WARPSYNC.ALL ;  /* 0x0000000000007948 */ /* 0x000fea0003800000 */
[----:B------:R-:W-:Y:S01]  /*0a90*/  NOP ;  /* 0x0000000000007918 */ /* 0x000fe20000000000 */
[----:B---3--:R-:W-:Y:S06]  /*0aa0*/  BAR.SYNC.DEFER_BLOCKING 0x0 ;  /* 0x0000000000007b1d */ /* 0x008fec0000010000 */
[----:B------:R-:W-:Y:S02]  /*0ab0*/  BSSY.RECONVERGENT B1, `(.L_x_21) ;  /* 0x000000b000017945 */ /* 0x000fe40003800200 */
[----:B------:R-:W-:Y:S06]  /*0ac0*/  BAR.SYNC.DEFER_BLOCKING 0x0 ;  /* 0x0000000000007b1d */ /* 0x000fec0000010000 */
[----:B------:R3:W-:Y:S01]  /*0ad0*/  @!P0 STS [R3], RZ ;  /* 0x000000ff03008388 */ /* 0x0007e20000000800 */
[----:B------:R-:W-:Y:S01]  /*0ae0*/  NOP ;  /* 0x0000000000007918 */ /* 0x000fe20000000000 */
[----:B------:R-:W-:Y:S05]  /*0af0*/  @P3 BRA `(.L_x_22) ;  /* 0x0000000000183947 */ /* 0x000fea0003800000 */
[----:B--2-45:R-:W2:Y:S01]  /*0b00*/  LDS R4, [UR8+0x8] ;  /* 0x00000808ff047984 */ /* 0x034ea20008000800 */
[----:B------:R-:W4:Y:S01]  /*0b10*/  LDC.64 R10, c[0x0][0x388] ;  /* 0x0000e200ff0a7b82 */ /* 0x000f220000000a00 */
[----:B------:R-:W-:Y:S02]  /*0b20*/  IMAD.MOV.U32 R5, RZ, RZ, 0x70 ;  /* 0x00000070ff057424 */ /* 0x000fe400078e00ff */
[----:B----4-:R4:W-:Y:S03]  /*0b30*/  STS.64 [UR8], R10 ;  /* 0x0000000aff007988 */ /* 0x0109e60008000a08 */
[----:B--2---:R-:W-:-:S05]  /*0b40*/  LOP3.LUT R4, R4, 0x10, R5, 0xd8, !PT ;  /* 0x0000001004047812 */ /* 0x004fca00078ed805 */
[----:B------:R4:W-:Y:S02]  /*0b50*/  STS [UR8+0x8], R4 ;  /* 0x00000804ff007988 */ /* 0x0009e40008000808 */
.L_x_22:
[----:B--2---:R-:W-:Y:S05]  /*0b60*/  BSYNC.RECONVERGENT B1 ;  /* 0x0000000000017941 */ /* 0x004fea0003800200 */
.L_x_21:
[----:B------:R-:W-:Y:S04]  /*0b70*/  BSSY.RECONVERGENT B1, `(.L_x_23) ;  /* 0x000000a000017945 */ /* 0x000fe80003800200 */
[----:B------:R-:W-:Y:S05]  /*0b80*/  @P3 BRA `(.L_x_24) ;  /* 0x0000000000203947 */ /* 0x000fea0003800000 */
[----:B----45:R-:W2:Y:S01]  /*0b90*/  LDS R4, [UR8+0x34] ;  /* 0x00003408ff047984 */ /* 0x030ea20008000800 */
[----:B------:R-:W-:Y:S02]  /*0ba0*/  IMAD.MOV.U32 R5, RZ, RZ, 0x7f000000 ;  /* 0x7f000000ff057424 */ /* 0x000fe400078e00ff */
[----:B------:R-:W-:Y:S01]  /*0bb0*/  @!P3 IMAD.MOV.U32 R10, RZ, RZ, 0x3f ;  /* 0x0000003fff0ab424 */ /* 0x000fe200078e00ff */
[----:B------:R-:W4:Y:S02]  /*0bc0*/  @!P3 LDS R9, [UR8+0x38] ;  /* 0x00003808ff09b984 */ /* 0x000f240008000800 */
[----:B--2---:R-:W-:Y:S02]  /*0bd0*/  LOP3.LUT R4, R4, 0xff000000, R5, 0xb8, !PT ;  /* 0xff00000004047812 */ /* 0x004fe400078eb805 */
[----:B----4-:R-:W-:-:S03]  /*0be0*/  @!P3 LOP3.LUT R5, R9, 0xff, R10, 0xb8, !PT ;  /* 0x000000ff0905b812 */ /* 0x010fc600078eb80a */
[----:B------:R2:W-:Y:S04]  /*0bf0*/  STS [UR8+0x34], R4 ;  /* 0x00003404ff007988 */ /* 0x0005e80008000808 */
[----:B------:R2:W-:Y:S02]  /*0c00*/  @!P3 STS [UR8+0x38], R5 ;  /* 0x00003805ff00b988 */ /* 0x0005e40008000808 */
.L_x_24:
[----:B------:R-:W-:Y:S05]  /*0c10*/  BSYNC.RECONVERGENT B1 ;  /* 0x0000000000017941 */ /* 0x000fea0003800200 */
.L_x_23:
[----:B------:R-:W-:Y:S04]  /*0c20*/  BSSY.RECONVERGENT B1, `(.L_x_25) ;  /* 0x0000004000017945 */ /* 0x000fe80003800200 */
[----:B------:R-:W-:Y:S05]  /*0c30*/  @P3 BRA `(.L_x_26) ;  /* 0x0000000000083947 */ /* 0x000fea0003800000 */
[----:B------:R2:W-:Y:S04]  /*0c40*/  STS [UR8+0x24], R6 ;  /* 0x00002406ff007988 */ /* 0x0005e80008000808 */
[----:B------:R2:W-:Y:S02]  /*0c50*/  STS [UR8+0x20], R7 ;  /* 0x00002007ff007988 */ /* 0x0005e40008000808 */
.L_x_26:
[----:B------:R-:W-:Y:S05]  /*0c60*/  BSYNC.RECONVERGENT B1 ;  /* 0x0000000000017941 */ /* 0x000fea0003800200 */
.L_x_25:
[----:B------:R-:W-:Y:S04]  /*0c70*/  BSSY.RECONVERGENT B2, `(.L_x_27) ;  /* 0x0000025000027945 */ /* 0x000fe80003800200 */
[----:B------:R-:W-:Y:S04]  /*0c80*/  BSSY.RELIABLE B1, `(.L_x_28) ;  /* 0x0000020000017945 */ /* 0x000fe80003800100 */
[----:B------:R-:W-:Y:S05]  /*0c90*/  @P3 BRA `(.L_x_29) ;  /* 0x00000000002c3947 */ /* 0x000fea0003800000 */
[----:B--2-45:R-:W2:Y:S01]  /*0ca0*/  LDS R4, [UR8+0x1c] ;  /* 0x00001c08ff047984 */ /* 0x034ea20008000800 */
[----:B------:R-:W4:Y:S02]  /*0cb0*/  LDC.64 R10, c[0x0][0x3b0] ;  /* 0x0000ec00ff0a7b82 */ /* 0x000f240000000a00 */
[--C-:B----4-:R-:W-:Y:S02]  /*0cc0*/  SHF.R.U32.HI R9, RZ, 0x4, R11.reuse ;  /* 0x00000004ff097819 */ /* 0x110fe4000001160b */
[----:B------:R-:W-:-:S05]  /*0cd0*/  SHF.R.U64 R5, R10, 0x4, R11 ;  /* 0x000000040a057819 */ /* 0x000fca000000120b */
[----:B------:R4:W-:Y:S01]  /*0ce0*/  STS [UR8+0xc], R5 ;  /* 0x00000c05ff007988 */ /* 0x0009e20008000808 */
[----:B--2---:R-:W-:-:S05]  /*0cf0*/  LOP3.LUT R4, R4, 0xf, R9, 0xb8, !PT ;  /* 0x0000000f04047812 */ /* 0x004fca00078eb809 */
[----:B------:R4:W-:Y:S01]  /*0d00*/  STS [UR8+0x1c], R4 ;  /* 0x00001c04ff007988 */ /* 0x0009e20008000808 */
[----:B------:R-:W-:Y:S05]  /*0d10*/  @P3 BRA `(.L_x_30) ;  /* 0x00000000001c3947 */ /* 0x000fea0003800000 */
[----:B----4-:R-:W2:Y:S02]  /*0d20*/  LDS R4, [UR8+0x34] ;  /* 0x00003408ff047984 */ /* 0x010ea40008000800 */
[----:B--2---:R-:W-:-:S05]  /*0d30*/  LOP3.LUT R4, R4, 0x7, RZ, 0xb8, !PT ;  /* 0x0000000704047812 */ /* 0x004fca00078eb8ff */
[----:B------:R2:W-:Y:S02]  /*0d40*/  STS [UR8+0x34], R4 ;  /* 0x00003404ff007988 */ /* 0x0005e40008000808 */
.L_x_29:
[----:B------:R-:W-:Y:S05]  /*0d50*/  @P3 BRA `(.L_x_31) ;  /* 0x00000000001c3947 */ /* 0x000fea0003800000 */
[----:B--2-45:R-:W2:Y:S02]  /*0d60*/  LDS R4, [UR8+0x34] ;  /* 0x00003408ff047984 */ /* 0x034ea40008000800 */
[----:B--2---:R-:W-:-:S05]  /*0d70*/  LOP3.LUT R4, R4, 0x38, RZ, 0xb8, !PT ;  /* 0x0000003804047812 */ /* 0x004fca00078eb8ff */
[----:B------:R2:W-:Y:S02]  /*0d80*/  STS [UR8+0x34], R4 ;  /* 0x00003404ff007988 */ /* 0x0005e40008000808 */
.L_x_30:
[----:B------:R-:W-:Y:S05]  /*0d90*/  @P3 BRA `(.L_x_32) ;  /* 0x00000000001c3947 */ /* 0x000fea0003800000 */
[----:B--2-4-:R-:W2:Y:S02]  /*0da0*/  LDS R4, [UR8+0x8] ;  /* 0x00000808ff047984 */ /* 0x014ea40008000800 */
[----:B--2---:R-:W-:-:S05]  /*0db0*/  LOP3.LUT R4, R4, 0x780, RZ, 0xb8, !PT ;  /* 0x0000078004047812 */ /* 0x004fca00078eb8ff */
[----:B------:R2:W-:Y:S02]  /*0dc0*/  STS [UR8+0x8], R4 ;  /* 0x00000804ff007988 */ /* 0x0005e40008000808 */
.L_x_31:
[----:B------:R-:W-:Y:S05]  /*0dd0*/  @P3 BRA `(.L_x_33) ;  /* 0x0000000000283947 */ /* 0x000fea0003800000 */
[----:B--2-45:R-:W2:Y:S02]  /*0de0*/  LDS R4, [UR8+0x8] ;  /* 0x00000808ff047984 */ /* 0x034ea40008000800 */
[----:B--2---:R-:W-:-:S05]  /*0df0*/  LOP3.LUT R4, R4, 0x1800, RZ, 0xb8, !PT ;  /* 0x0000180004047812 */ /* 0x004fca00078eb8ff */
[----:B------:R5:W-:Y:S02]  /*0e00*/  STS [UR8+0x8], R4 ;  /* 0x00000804ff007988 */ /* 0x000be40008000808 */
.L_x_32:
[----:B------:R-:W-:Y:S05]  /*0e10*/  @P3 BREAK.RELIABLE B1 ;  /* 0x0000000000013942 */ /* 0x000fea0003800100 */
[----:B------:R-:W-:Y:S05]  /*0e20*/  @P3 BRA `(.L_x_34) ;  /* 0x0000000000243947 */ /* 0x000fea0003800000 */
[----:B--2-45:R-:W2:Y:S01]  /*0e30*/  LDS R4, [UR8+0x8] ;  /* 0x00000808ff047984 */ /* 0x034ea20008000800 */
[----:B------:R-:W-:-:S05]  /*0e40*/  IMAD.MOV.U32 R5, RZ, RZ, 0x6000 ;  /* 0x00006000ff057424 */ /* 0x000fca00078e00ff */
[----:B--2---:R-:W-:-:S04]  /*0e50*/  LOP3.LUT R4, R4, 0x6000, R5, 0xd8, !PT ;  /* 0x0000600004047812 */ /* 0x004fc800078ed805 */
[----:B------:R-:W-:-:S05]  /*0e60*/  LOP3.LUT R4, R4, 0x400000, RZ, 0xb8, !PT ;  /* 0x0040000004047812 */ /* 0x000fca00078eb8ff */
[----:B------:R2:W-:Y:S02]  /*0e70*/  STS [UR8+0x8], R4 ;  /* 0x00000804ff007988 */ /* 0x0005e40008000808 */
.L_x_33:
[----:B------:R-:W-:Y:S05]  /*0e80*/  BSYNC.RELIABLE B1 ;  /* 0x0000000000017941 */ /* 0x000fea0003800100 */
.L_x_28:
[----:B--2-45:R-:W2:Y:S02]  /*0e90*/  @!P3 LDS R4, [UR8+0x8] ;  /* 0x00000808ff04b984 */ /* 0x034ea40008000800 */
[----:B--2---:R-:W-:-:S05]  /*0ea0*/  @!P3 LOP3.LUT R4, R4, 0x8000, RZ, 0xb8, !PT ;  /* 0x000080000404b812 */ /* 0x004fca00078eb8ff */
[----:B------:R2:W-:Y:S02]  /*0eb0*/  @!P3 STS [UR8+0x8], R4 ;  /* 0x00000804ff00b988 */ /* 0x0005e40008000808 */
.L_x_34:
[----:B------:R-:W-:Y:S05]  /*0ec0*/  BSYNC.RECONVERGENT B2 ;  /* 0x0000000000027941 */ /* 0x000fea0003800200 */
.L_x_27:
[----:B------:R-:W-:Y:S05]  /*0ed0*/  WARPSYNC.ALL ;  /* 0x0000000000007948 */ /* 0x000fea0003800000 */
[----:B------:R-:W-:Y:S01]  /*0ee0*/  NOP ;  /* 0x0000000000007918 */ /* 0x000fe20000000000 */
[----:B------:R-:W-:-:S04]  /*0ef0*/  UIADD3 UR5, UPT, UPT, UR4, 0x80, URZ ;  /* 0x0000008004057890 */ /* 0x000fc8000fffe0ff */
[----:B------:R-:W-:-:S04]  /*0f00*/  UIADD3 UR14, UP0, UPT, UR5, UR16, URZ ;  /* 0x00000010050e7290 */ /* 0x000fc8000ff1e0ff */
[----:B------:R-:W-:Y:S01]  /*0f10*/  ULEA.HI.X.SX32 UR15, UR5, UR17, 0x1, UP0 ;  /* 0x00000011050f7291 */ /* 0x000fe200080f0eff */
[----:B------:R-:W-:Y:S11]  /*0f20*/  @P0 BRA `(.L_x_35) ;  /* 0x0000000000300947 */ /* 0x000ff60003800000 */
[----:B--2-45:R-:W2:Y:S01]  /*0f30*/  S2R R4, SR_LANEID ;  /* 0x0000000000047919 */ /* 0x034ea20000000000 */
[----:B------:R-:W-:Y:S05]  /*0f40*/  WARPSYNC.ALL ;  /* 0x0000000000007948 */ /* 0x000fea0003800000 */
[----:B------:R-:W-:Y:S01]  /*0f50*/  NOP ;  /* 0x0000000000007918 */ /* 0x000fe20000000000 */
[----:B--2---:R-:W-:-:S05]  /*0f60*/  IMAD.SHL.U32 R6, R4, 0x4, RZ ;  /* 0x0000000404067824 */ /* 0x004fca00078e00ff */
[----:B------:R-:W2:Y:S01]  /*0f70*/  LDS R9, [R6+UR8] ;  /* 0x0000000806097984 */ /* 0x000ea20008000800 */
[----:B------:R-:W-:-:S05]  /*0f80*/  IADD3 R4, P1, PT, R6, UR14, RZ ;  /* 0x0000000e06047c10 */ /* 0x000fca000ff3e0ff */
[----:B------:R-:W-:-:S05]  /*0f90*/  IMAD.X R5, RZ, RZ, UR15, P1 ;  /* 0x0000000fff057e24 */ /* 0x000fca00088e06ff */
[----:B--2---:R2:W4:Y:S01]  /*0fa0*/  ATOMG.E.EXCH.STRONG.GPU PT, RZ, [R4], R9 ;  /* 0x0000000904ff73a8 */ /* 0x00452200041ee100 */
[----:B------:R-:W-:-:S04]  /*0fb0*/  DEPBAR {5,4,3,2,1,0} ;  /* 0x0000003f0000791a */ /* 0x000fc80000000000 */
[----:B------:R-:W5:Y:S02]  /*0fc0*/  CCTL.E.C.LDCU.IV.DEEP [UR14] ;  /* 0x000000000e007540 */ /* 0x000f640009c08000 */
[----:B-----5:R2:W-:Y:S01]  /*0fd0*/  UTMACCTL.IV [UR14] ;  /* 0x000000000e0079b9 */ /* 0x0205e20008000000 */
[----:B------:R-:W-:Y:S01]  /*0fe0*/  NOP ;  /* 0x0000000000007918 */ /* 0x000fe20000000000 */
.L_x_35:
[----:B------:R-:W-:Y:S05]  /*0ff0*/  @P0 BRA `(.L_x_36) ;  /* 0x00000000000c0947 */ /* 0x000fea0003800000 */
[----:B------:R0:W-:Y:S01]  /*1000*/  UTMACMDFLUSH ;  /* 0x00000000000079b7 */ /* 0x0001e20000000000 */
[----:B------:R-:W-:Y:S05]  /*1010*/  @P0 BRA `(.L_x_36) ;  /* 0x0000000000040947 */ /* 0x000fea0003800000 */
[----:B------:R-:W-:-:S04]  /*1020*/  DEPBAR.LE SB0, 0x0 ;  /* 0x000080000000791a */ /* 0x000fc80000000000 */
.L_x_36:
[----:B------:R-:W-:Y:S05]  /*1030*/  WARPSYNC.ALL ;  /* 0x0000000000007948 */ /* 0x000fea0003800000 */
[----:B------:R-:W-:Y:S01]  /*1040*/  NOP ;  /* 0x0000000000007918 */ /* 0x000fe20000000000 */
[----:B----4-:R-:W-:Y:S06]  /*1050*/  BAR.SYNC.DEFER_BLOCKING 0x0 ;  /* 0x0000000000007b1d */ /* 0x010fec0000010000 */
[----:B------:R-:W-:Y:S02]  /*1060*/  BSSY.RECONVERGENT B2, `(.L_x_37) ;  /* 0x000000b000027945 */ /* 0x000fe40003800200 */
[----:B------:R-:W-:Y:S06]  /*1070*/  BAR.SYNC.DEFER_BLOCKING 0x0 ;  /* 0x0000000000007b1d */ /* 0x000fec0000010000 */
[----:B------:R4:W-:Y:S01]  /*1080*/  @!P0 STS [R3], RZ ;  /* 0x000000ff03008388 */ /* 0x0009e20000000800 */
[----:B------:R-:W-:Y:S01]  /*1090*/  NOP ;  /* 0x0000000000007918 */ /* 0x000fe20000000000 */
[----:B------:R-:W-:Y:S05]  /*10a0*/  @P3 BRA `(.L_x_38) ;  /* 0x0000000000183947 */ /* 0x000fea0003800000 */
[----:B---34-:R-:W3:Y:S01]  /*10b0*/  LDS R3, [UR8+0x8] ;  /* 0x00000808ff037984 */ /* 0x018ee20008000800 */
[----:B------:R-:W4:Y:S01]  /*10c0*/  LDC.64 R10, c[0x0][0x390] ;  /* 0x0000e400ff0a7b82 */ /* 0x000f220000000a00 */
[----:B--2--5:R-:W-:Y:S02]  /*10d0*/  IMAD.MOV.U32 R4, RZ, RZ, 0x70 ;  /* 0x00000070ff047424 */ /* 0x024fe400078e00ff */
[----:B----4-:R2:W-:Y:S03]  /*10e0*/  STS.64 [UR8], R10 ;  /* 0x0000000aff007988 */ /* 0x0105e60008000a08 */
[----:B---3--:R-:W-:-:S05]  /*10f0*/  LOP3.LUT R3, R3, 0x10, R4, 0xd8, !PT ;  /* 0x0000001003037812 */ /* 0x008fca00078ed804 */
[----:B------:R2:W-:Y:S02]  /*1100*/  STS [UR8+0x8], R3 ;  /* 0x00000803ff007988 */ /* 0x0005e40008000808 */
.L_x_38:
[----:B--2---:R-:W-:Y:S05]  /*1110*/  BSYNC.RECONVERGENT B2 ;  /* 0x0000000000027941 */ /* 0x004fea0003800200 */
.L_x_37:
[----:B------:R-:W-:Y:S04]  /*1120*/  BSSY.RECONVERGENT B3, `(.L_x_39) ;  /* 0x0000033000037945 */ /* 0x000fe80003800200 */
[----:B------:R-:W-:Y:S04]  /*1130*/  BSSY.RELIABLE B2, `(.L_x_40) ;  /* 0x000002e000027945 */ /* 0x000fe80003800100 */
[----:B------:R-:W-:Y:S05]  /*1140*/  @P3 BRA `(.L_x_41) ;  /* 0x0000000000243947 */ /* 0x000fea0003800000 */
[----:B---34-:R-:W2:Y:S01]  /*1150*/  LDS R3, [UR8+0x34] ;  /* 0x00003408ff037984 */ /* 0x018ea20008000800 */
[----:B-----5:R-:W-:-:S05]  /*1160*/  IMAD.MOV.U32 R4, RZ, RZ, 0x7f000000 ;  /* 0x7f000000ff047424 */ /* 0x020fca00078e00ff */
[----:B--2---:R-:W-:-:S05]  /*1170*/  LOP3.LUT R3, R3, 0xff000000, R4, 0xb8, !PT ;  /* 0xff00000003037812 */ /* 0x004fca00078eb804 */
[----:B------:R2:W-:Y:S01]  /*1180*/  STS [UR8+0x34], R3 ;  /* 0x00003403ff007988 */ /* 0x0005e20008000808 */
[----:B------:R-:W-:Y:S05]  /*1190*/  @P3 BRA `(.L_x_42) ;  /* 0x0000000000183947 */ /* 0x000fea0003800000 */
[----:B--2---:R-:W2:Y:S01]  /*11a0*/  LDS R3, [UR8+0x38] ;  /* 0x00003808ff037984 */ /* 0x004ea20008000800 */
[----:B------:R-:W-:-:S05]  /*11b0*/  IMAD.MOV.U32 R4, RZ, RZ, 0x3f ;  /* 0x0000003fff047424 */ /* 0x000fca00078e00ff */
[----:B--2---:R-:W-:-:S05]  /*11c0*/  LOP3.LUT R3, R3, 0xff, R4, 0xb8, !PT ;  /* 0x000000ff03037812 */ /* 0x004fca00078eb804 */
[----:B------:R2:W-:Y:S02]  /*11d0*/  STS [UR8+0x38], R3 ;  /* 0x00003803ff007988 */ /* 0x0005e40008000808 */
.L_x_41:
[----:B------:R-:W-:Y:S05]  /*11e0*/  @P3 BRA `(.L_x_43) ;  /* 0x00000000000c3947 */ /* 0x000fea0003800000 */
[----:B------:R2:W-:Y:S02]  /*11f0*/  STS [UR8+0x20], R7 ;  /* 0x00002007ff007988 */ /* 0x0005e40008000808 */
.L_x_42:
[----:B------:R-:W-:Y:S05]  /*1200*/  @P3 BRA `(.L_x_44) ;  /* 0x0000000000243947 */ /* 0x000fea0003800000 */
[----:B------:R2:W-:Y:S02]  /*1210*/  STS [UR8+0x24], R2 ;  /* 0x00002402ff007988 */ /* 0x0005e40008000808 */
.L_x_43:
[----:B------:R-:W-:Y:S05]  /*1220*/  @P3 BRA `(.L_x_45) ;  /* 0x00000000002c3947 */ /* 0x000fea0003800000 */
[----:B--2---:R-:W2:Y:S01]  /*1230*/  LDS R2, [UR8+0x1c] ;  /* 0x00001c08ff027984 */ /* 0x004ea20008000800 */
[----:B------:R-:W3:Y:S02]  /*1240*/  LDC.64 R6, c[0x0][0x3b8] ;  /* 0x0000ee00ff067b82 */ /* 0x000ee40000000a00 */
[--C-:B---3--:R-:W-:Y:S02]  /*1250*/  SHF.R.U32.HI R5, RZ, 0x4, R7.reuse ;  /* 0x00000004ff057819 */ /* 0x108fe40000011607 */
[----:B----4-:R-:W-:-:S05]  /*1260*/  SHF.R.U64 R3, R6, 0x4, R7 ;  /* 0x0000000406037819 */ /* 0x010fca0000001207 */
[----:B------:R3:W-:Y:S01]  /*1270*/  STS [UR8+0xc], R3 ;  /* 0x00000c03ff007988 */ /* 0x0007e20008000808 */
[----:B--2---:R-:W-:-:S05]  /*1280*/  LOP3.LUT R2, R2, 0xf, R5, 0xb8, !PT ;  /* 0x0000000f02027812 */ /* 0x004fca00078eb805 */
[----:B------:R3:W-:Y:S02]  /*1290*/  STS [UR8+0x1c], R2 ;  /* 0x00001c02ff007988 */ /* 0x0007e40008000808 */
.L_x_44:
[----:B------:R-:W-:Y:S05]  /*12a0*/  @P3 BRA `(.L_x_46) ;  /* 0x00000000001c3947 */ /* 0x000fea0003800000 */
[----:B---3--:R-:W3:Y:S02]  /*12b0*/  LDS R2, [UR8+0x34] ;  /* 0x00003408ff027984 */ /* 0x008ee40008000800 */
[----:B---3--:R-:W-:-:S05]  /*12c0*/  LOP3.LUT R2, R2, 0x7, RZ, 0xb8, !PT ;  /* 0x0000000702027812 */ /* 0x008fca00078eb8ff */
[----:B------:R3:W-:Y:S02]  /*12d0*/  STS [UR8+0x34], R2 ;  /* 0x00003402ff007988 */ /* 0x0007e40008000808 */
.L_x_45:
[----:B------:R-:W-:Y:S05]  /*12e0*/  @P3 BRA `(.L_x_47) ;  /* 0x00000000001c3947 */ /* 0x000fea0003800000 */
[----:B--23--:R-:W2:Y:S02]  /*12f0*/  LDS R2, [UR8+0x34] ;  /* 0x00003408ff027984 */ /* 0x00cea40008000800 */
[----:B--2---:R-:W-:-:S05]  /*1300*/  LOP3.LUT R2, R2, 0x38, RZ, 0xb8, !PT ;  /* 0x0000003802027812 */ /* 0x004fca00078eb8ff */
[----:B------:R2:W-:Y:S02]  /*1310*/  STS [UR8+0x34], R2 ;  /* 0x00003402ff007988 */ /* 0x0005e40008000808 */
.L_x_46:
[----:B------:R-:W-:Y:S05]  /*1320*/  @P3 BRA `(.L_x_48) ;  /* 0x00000000001c3947 */ /* 0x000fea0003800000 */
[----:B--23--:R-:W2:Y:S02]  /*1330*/  LDS R2, [UR8+0x8] ;  /* 0x00000808ff027984 */ /* 0x00cea40008000800 */
[----:B--2---:R-:W-:-:S05]  /*1340*/  LOP3.LUT R2, R2, 0x780, RZ, 0xb8, !PT ;  /* 0x0000078002027812 */ /* 0x004fca00078eb8ff */
[----:B------:R2:W-:Y:S02]  /*1350*/  STS [UR8+0x8], R2 ;  /* 0x00000802ff007988 */ /* 0x0005e40008000808 */
.L_x_47:
[----:B------:R-:W-:Y:S05]  /*1360*/  @P3 BRA `(.L_x_49) ;  /* 0x0000000000283947 */ /* 0x000fea0003800000 */
[----:B--23--:R-:W2:Y:S02]  /*1370*/  LDS R2, [UR8+0x8] ;  /* 0x00000808ff027984 */ /* 0x00cea40008000800 */
[----:B--2---:R-:W-:-:S05]  /*1380*/  LOP3.LUT R2, R2, 0x1800, RZ, 0xb8, !PT ;  /* 0x0000180002027812 */ /* 0x004fca00078eb8ff */
[----:B------:R2:W-:Y:S02]  /*1390*/  STS [UR8+0x8], R2 ;  /* 0x00000802ff007988 */ /* 0x0005e40008000808 */
.L_x_48:
[----:B------:R-:W-:Y:S05]  /*13a0*/  @P3 BREAK.RELIABLE B2 ;  /* 0x0000000000023942 */ /* 0x000fea0003800100 */
[----:B------:R-:W-:Y:S05]  /*13b0*/  @P3 BRA `(.L_x_50) ;  /* 0x0000000000243947 */ /* 0x000fea0003800000 */
[----:B--23--:R-:W2:Y:S01]  /*13c0*/  LDS R2, [UR8+0x8] ;  /* 0x00000808ff027984 */ /* 0x00cea20008000800 */
[----:B----4-:R-:W-:-:S05]  /*13d0*/  IMAD.MOV.U32 R3, RZ, RZ, 0x6000 ;  /* 0x00006000ff037424 */ /* 0x010fca00078e00ff */
[----:B--2---:R-:W-:-:S04]  /*13e0*/  LOP3.LUT R2, R2, 0x6000, R3, 0xd8, !PT ;  /* 0x0000600002027812 */ /* 0x004fc800078ed803 */
[----:B------:R-:W-:-:S05]  /*13f0*/  LOP3.LUT R2, R2, 0x400000, RZ, 0xb8, !PT ;  /* 0x0040000002027812 */ /* 0x000fca00078eb8ff */
[----:B------:R2:W-:Y:S02]  /*1400*/  STS [UR8+0x8], R2 ;  /* 0x00000802ff007988 */ /* 0x0005e40008000808 */
.L_x_49:
[----:B------:R-:W-:Y:S05]  /*1410*/  BSYNC.RELIABLE B2 ;  /* 0x0000000000027941 */ /* 0x000fea0003800100 */
.L_x_40:
[----:B--23--:R-:W2:Y:S02]  /*1420*/  @!P3 LDS R2, [UR8+0x8] ;  /* 0x00000808ff02b984 */ /* 0x00cea40008000800 */
[----:B--2---:R-:W-:-:S05]  /*1430*/  @!P3 LOP3.LUT R2, R2, 0x8000, RZ, 0xb8, !PT ;  /* 0x000080000202b812 */ /* 0x004fca00078eb8ff */
[----:B------:R2:W-:Y:S02]  /*1440*/  @!P3 STS [UR8+0x8], R2 ;  /* 0x00000802ff00b988 */ /* 0x0005e40008000808 */
.L_x_50:
[----:B------:R-:W-:Y:S05]  /*1450*/  BSYNC.RECONVERGENT B3 ;  /* 0x0000000000037941 */ /* 0x000fea0003800200 */
.L_x_39:
[----:B------:R-:W-:Y:S05]  /*1460*/  WARPSYNC.ALL ;  /* 0x0000000000007948 */ /* 0x000fea0003800000 */
[----:B------:R-:W-:Y:S01]  /*1470*/  NOP ;  /* 0x0000000000007918 */ /* 0x000fe20000000000 */
[----:B------:R-:W-:-:S04]  /*1480*/  UIADD3 UR4, UPT, UPT, UR4, 0x100, URZ ;  /* 0x0000010004047890 */ /* 0x000fc8000fffe0ff */
[----:B------:R-:W-:-:S04]  /*1490*/  UIADD3 UR23, UP0, UPT, UR4, UR16, URZ ;  /* 0x0000001004177290 */ /* 0x000fc8000ff1e0ff */
[----:B------:R-:W-:Y:S01]  /*14a0*/  ULEA.HI.X.SX32 UR28, UR4, UR17, 0x1, UP0 ;  /* 0x00000011041c7291 */ /* 0x000fe200080f0eff */
[----:B------:R-:W-:Y:S11]  /*14b0*/  @P0 BRA `(.L_x_51) ;  /* 0x0000000000380947 */ /* 0x000ff60003800000 */
[----:B--23--:R-:W2:Y:S01]  /*14c0*/  S2R R2, SR_LANEID ;  /* 0x0000000000027919 */ /* 0x00cea20000000000 */
[----:B------:R-:W-:Y:S05]  /*14d0*/  WARPSYNC.ALL ;  /* 0x0000000000007948 */ /* 0x000fea0003800000 */
[----:B------:R-:W-:Y:S01]  /*14e0*/  NOP ;  /* 0x0000000000007918 */ /* 0x000fe20000000000 */
[----:B--2--5:R-:W-:-:S05]  /*14f0*/  IMAD.SHL.U32 R4, R2, 0x4, RZ ;  /* 0x0000000402047824 */ /* 0x024fca00078e00ff */
[----:B------:R-:W2:Y:S01]  /*1500*/  LDS R5, [R4+UR8] ;  /* 0x0000000804057984 */ /* 0x000ea20008000800 */
[----:B------:R-:W-:Y:S01]  /*1510*/  IADD3 R2, P1, PT, R4, UR23, RZ ;  /* 0x0000001704027c10 */ /* 0x000fe2000ff3e0ff */
[----:B------:R-:W-:-:S04]  /*1520*/  UMOV UR4, UR23 ;  /* 0x0000001700047c82 */ /* 0x000fc80008000000 */
[----:B----4-:R-:W-:Y:S01]  /*1530*/  IMAD.X R3, RZ, RZ, UR28, P1 ;  /* 0x0000001cff037e24 */ /* 0x010fe200088e06ff */
[----:B------:R-:W-:-:S04]  /*1540*/  UMOV UR5, UR28 ;  /* 0x0000001c00057c82 */ /* 0x000fc80008000000 */
[----:B--2---:R2:W3:Y:S01]  /*1550*/  ATOMG.E.EXCH.STRONG.GPU PT, RZ, [R2], R5 ;  /* 0x0000000502ff73a8 */ /* 0x0044e200041ee100 */
[----:B------:R-:W-:-:S04]  /*1560*/  DEPBAR {5,4,3,2,1,0} ;  /* 0x0000003f0000791a */ /* 0x000fc80000000000 */
[----:B------:R-:W4:Y:S02]  /*1570*/  CCTL.E.C.LDCU.IV.DEEP [UR4] ;  /* 0x0000000004007540 */ /* 0x000f240009c08000 */
[----:B----4-:R2:W-:Y:S01]  /*1580*/  UTMACCTL.IV [UR4] ;  /* 0x00000000040079b9 */ /* 0x0105e20008000000 */
[----:B------:R-:W-:Y:S01]  /*1590*/  NOP ;  /* 0x0000000000007918 */ /* 0x000fe20000000000 */
.L_x_51:
[----:B------:R-:W-:Y:S05]  /*15a0*/  @P0 BRA `(.L_x_52) ;  /* 0x00000000000c0947 */ /* 0x000fea0003800000 */
[----:B------:R0:W-:Y:S01]  /*15b0*/  UTMACMDFLUSH ;  /* 0x00000000000079b7 */ /* 0x0001e20000000000 */
[----:B------:R-:W-:Y:S05]  /*15c0*/  @P0 BRA `(.L_x_52) ;  /* 0x0000000000040947 */ /* 0x000fea0003800000 */
[----:B------:R-:W-:-:S04]  /*15d0*/  DEPBAR.LE SB0, 0x0 ;  /* 0x000080000000791a */ /* 0x000fc80000000000 */
.L_x_52:
[----:B------:R-:W-:Y:S05]  /*15e0*/  WARPSYNC.ALL ;  /* 0x0000000000007948 */ /* 0x000fea0003800000 */
[----:B------:R-:W-:Y:S01]  /*15f0*/  NOP ;  /* 0x0000000000007918 */ /* 0x000fe20000000000 */
[----:B---3--:R-:W-:Y:S01]  /*1600*/  BAR.SYNC.DEFER_BLOCKING 0x0 ;  /* 0x0000000000007b1d */ /* 0x008fe20000010000 */
[----:B------:R-:W-:Y:S01]  /*1610*/  ISETP.GE.AND P0, PT, R8, 0x1, PT ;  /* 0x000000010800780c */ /* 0x000fe20003f06270 */
[----:B------:R-:W-:Y:S01]  /*1620*/  USHF.L.U32 UR27, UR27, 0x6, URZ ;  /* 0x000000061b1b7899 */ /* 0x000fe200080006ff */
[----:B--2---:R-:W-:Y:S01]  /*1630*/  SHF.R.U32.HI R2, RZ, 0x5, R0 ;  /* 0x00000005ff027819 */ /* 0x004fe20000011600 */
[----:B------:R-:W-:-:S02]  /*1640*/  USHF.L.U32 UR10, UR10, 0x7, URZ ;  /* 0x000000070a0a7899 */ /* 0x000fc400080006ff */
[----:B------:R-:W-:Y:S01]  /*1650*/  VOTEU.ALL UP0, P3 ;  /* 0x0000000000ff7886 */ /* 0x000fe20001800000 */
[----:B------:R-:W-:Y:S01]  /*1660*/  UMOV UR4, 0x1 ;  /* 0x0000000100047882 */ /* 0x000fe20000000000 */
[----:B------:R-:W-:Y:S01]  /*1670*/  VOTEU.ALL UP1, P3 ;  /* 0x0000000000ff7886 */ /* 0x000fe20001820000 */
[----:B------:R-:W-:Y:S02]  /*1680*/  R2UR UR22, R2 ;  /* 0x00000000021672ca */ /* 0x000fe400000e0000 */
[----:B------:R-:W-:-:S04]  /*1690*/  @!UP0 UIADD3 UR6, UPT, UPT, -UR4, 0x100000, URZ ;  /* 0x0010000004068890 */ /* 0x000fc8000fffe1ff */
[----:B------:R-:W-:Y:S02]  /*16a0*/  @!UP0 USHF.L.U32 UR7, UR6, 0xb, URZ ;  /* 0x0000000b06078899 */ /* 0x000fe400080006ff */
[----:B------:R-:W-:Y:S02]  /*16b0*/  @!UP0 USHF.L.U32 UR6, UR6, 0x1, URZ ;  /* 0x0000000106068899 */ /* 0x000fe400080006ff */
[----:B------:R-:W-:-:S04]  /*16c0*/  @!UP0 UIADD3 UR4, UPT, UPT, -UR4, 0x100000, URZ ;  /* 0x0010000004048890 */ /* 0x000fc8000fffe1ff */
[----:B------:R-:W-:Y:S02]  /*16d0*/  @!UP0 USHF.L.U32 UR5, UR4, 0xb, URZ ;  /* 0x0000000b04058899 */ /* 0x000fe400080006ff */
[----:B------:R-:W-:Y:S01]  /*16e0*/  @!UP0 USHF.L.U32 UR4, UR4, 0x1, URZ ;  /* 0x0000000104048899 */ /* 0x000fe200080006ff */
[----:B------:R-:W-:Y:S01]  /*16f0*/  VOTEU.ALL UP0, P3 ;  /* 0x0000000000ff7886 */ /* 0x000fe20001800000 */
[----:B------:R-:W2:Y:S04]  /*1700*/  FENCE.VIEW.ASYNC.S ;  /* 0x00000000000073c6 */ /* 0x000ea80000000000 */
[----:B--2---:R2:W3:Y:S06]  /*1710*/  @!UP0 SYNCS.EXCH.64 URZ, [UR8+0x3000], UR6 ;  /* 0x0030000608ff85b2 */ /* 0x0044ec0008000100 */
[----:B------:R2:W4:Y:S01]  /*1720*/  @!UP1 SYNCS.EXCH.64 URZ, [UR8+0x3010], UR4 ;  /* 0x0030100408ff95b2 */ /* 0x0005220008000100 */
[----:B------:R-:W-:Y:S05]  /*1730*/  @!P0 BRA `(.L_x_53) ;  /* 0x0000000400c48947 */ /* 0x000fea0003800000 */
[----:B---34-:R-:W-:Y:S01]  /*1740*/  BAR.SYNC.DEFER_BLOCKING 0x0 ;  /* 0x0000000000007b1d */ /* 0x018fe20000010000 */
[----:B------:R-:W-:Y:S01]  /*1750*/  ELECT P1, URZ, PT ;  /* 0x0000000000ff782f */ /* 0x000fe20003820000 */
[----:B------:R-:W-:Y:S01]  /*1760*/  @!P3 IMAD.MOV.U32 R2, RZ, RZ, 0x3000 ;  /* 0x00003000ff02b424 */ /* 0x000fe200078e00ff */
[----:B------:R-:W-:Y:S02]  /*1770*/  UIADD3 UR24, UPT, UPT, UR8, 0x2000, URZ ;  /* 0x0000200008187890 */ /* 0x000fe4000fffe0ff */
[----:B------:R-:W-:Y:S02]  /*1780*/  ISETP.LT.U32.AND P1, PT, R36, 0x20, P1 ;  /* 0x000000202400780c */ /* 0x000fe40000f21070 */
[----:B------:R-:W-:Y:S01]  /*1790*/  ELECT P0, URZ, PT ;  /* 0x0000000000ff782f */ /* 0x000fe20003800000 */
[----:B--2---:R-:W-:-:S03]  /*17a0*/  USHF.R.U32.HI UR6, URZ, 0x4, UR8 ;  /* 0x00000004ff067899 */ /* 0x004fc60008011608 */
[----:B------:R-:W-:Y:S01]  /*17b0*/  ISETP.LT.U32.AND P0, PT, R36, 0x20, P0 ;  /* 0x000000202400780c */ /* 0x000fe20000701070 */
[----:B------:R-:W-:Y:S02]  /*17c0*/  USHF.R.U32.HI UR4, URZ, 0x4, UR24 ;  /* 0x00000004ff047899 */ /* 0x000fe40008011618 */
[----:B------:R-:W-:Y:S02]  /*17d0*/  USGXT.U32 UR6, UR6, 0xe ;  /* 0x0000000e0606789a */ /* 0x000fe40008000000 */
[----:B------:R-:W-:Y:S01]  /*17e0*/  USGXT.U32 UR4, UR4, 0xe ;  /* 0x0000000e0404789a */ /* 0x000fe20008000000 */
[----:B------:R-:W-:Y:S01]  /*17f0*/  UMOV UR20, 0x100 ;  /* 0x0000010000147882 */ /* 0x000fe20000000000 */
[----:B------:R-:W-:Y:S01]  /*1800*/  VOTEU.ANY UP0, P1 ;  /* 0x0000000000ff7886 */ /* 0x000fe20000800100 */
[----:B------:R-:W-:Y:S01]  /*1810*/  VOTEU.ANY UP2, P1 ;  /* 0x0000000000ff7886 */ /* 0x000fe20000840100 */
[----:B------:R-:W-:Y:S01]  /*1820*/  UMOV UR21, 0x40004040 ;  /* 0x4000404000157882 */ /* 0x000fe20000000000 */
[----:B------:R-:W-:Y:S01]  /*1830*/  UMOV UR7, URZ ;  /* 0x000000ff00077c82 */ /* 0x000fe20008000000 */
[----:B------:R-:W-:Y:S01]  /*1840*/  UMOV UR18, 0xfffffffe ;  /* 0xfffffffe00127882 */ /* 0x000fe20000000000 */
[----:B------:R-:W-:-:S02]  /*1850*/  @UP0 UIADD3 UR25, UPT, UPT, UR8, 0x3000, URZ ;  /* 0x0000300008190890 */ /* 0x000fc4000fffe0ff */
[----:B------:R2:W-:Y:S01]  /*1860*/  @!P3 SYNCS.ARRIVE.TRANS64 RZ, [UR8+0x3000], R2 ;  /* 0x00300002ffffb9a7 */ /* 0x0005e20008000008 */
[----:B------:R-:W-:Y:S01]  /*1870*/  @UP0 UMOV UR26, URZ ;  /* 0x000000ff001a0c82 */ /* 0x000fe20008000000 */
[----:B------:R-:W-:Y:S01]  /*1880*/  BAR.SYNC.DEFER_BLOCKING 0x0 ;  /* 0x0000000000007b1d */ /* 0x000fe20000010000 */
[----:B------:R-:W-:Y:S02]  /*1890*/  UIADD3.64 UR20, UPT, UPT, UR6, UR20, URZ ;  /* 0x0000001406147297 */ /* 0x000fe4000fffe0ff */
[----:B------:R-:W-:-:S03]  /*18a0*/  UISETP.NE.U32.AND UP0, UPT, UR22, URZ, UPT ;  /* 0x000000ff1600728c */ /* 0x000fc6000bf05070 */
[----:B------:R-:W-:Y:S01]  /*18b0*/  VOTEU.ANY UP1, P0 ;  /* 0x0000000000ff7886 */ /* 0x000fe20000020100 */
[----:B------:R-:W-:Y:S01]  /*18c0*/  VOTEU.ANY UP3, P0 ;  /* 0x0000000000ff7886 */ /* 0x000fe20000060100 */
[----:B------:R-:W-:Y:S01]  /*18d0*/  UMOV UR19, 0x7fffbfdf ;  /* 0x7fffbfdf00137882 */ /* 0x000fe20000000000 */
[----:B------:R-:W-:Y:S01]  /*18e0*/  UMOV UR5, URZ ;  /* 0x000000ff00057c82 */ /* 0x000fe20008000000 */
[----:B------:R-:W-:Y:S01]  /*18f0*/  UMOV UR16, UR6 ;  /* 0x0000000600107c82 */ /* 0x000fe20008000000 */
[----:B------:R-:W-:Y:S01]  /*1900*/  @UP1 UIADD3 UR9, UPT, UPT, UR8, 0x3000, URZ ;  /* 0x0000300008091890 */ /* 0x000fe2000fffe0ff */
[----:B------:R-:W-:Y:S01]  /*1910*/  @UP1 UMOV UR11, URZ ;  /* 0x000000ff000b1c82 */ /* 0x000fe20008000000 */
[----:B------:R-:W-:Y:S01]  /*1920*/  UIADD3.64 UR18, UPT, UPT, UR4, -UR18, URZ ;  /* 0x8000001204127297 */ /* 0x000fe2000fffe0ff */
[----:B------:R-:W-:Y:S01]  /*1930*/  UMOV UR17, 0x40004040 ;  /* 0x4000404000117882 */ /* 0x000fe20000000000 */
[----:B------:R-:W-:Y:S01]  /*1940*/  UMOV UR6, UR4 ;  /* 0x0000000400067c82 */ /* 0x000fe20008000000 */
[----:B------:R-:W-:Y:S01]  /*1950*/  UMOV UR7, 0x80004020 ;  /* 0x8000402000077882 */ /* 0x000fe20000000000 */
[----:B------:R2:W-:Y:S01]  /*1960*/  @UP2 UTMALDG.2D [UR24], [UR12] ;  /* 0x000000180c0025b4 */ /* 0x0005e20008008000 */
[----:B------:R3:W-:Y:S06]  /*1970*/  MEMBAR.ALL.CTA ;  /* 0x0000000000007992 */ /* 0x0007ec0000008000 */
[----:B---3--:R-:W3:Y:S02]  /*1980*/  FENCE.VIEW.ASYNC.S ;  /* 0x00000000000073c6 */ /* 0x008ee40000000000 */
[----:B---3--:R-:W-:Y:S06]  /*1990*/  BAR.SYNC.DEFER_BLOCKING 0x0 ;  /* 0x0000000000007b1d */ /* 0x008fec0000010000 */
[----:B------:R2:W-:Y:S02]  /*19a0*/  @UP3 UTMALDG.2D [UR8], [UR14] ;  /* 0x000000080e0035b4 */ /* 0x0005e40008008000 */
[----:B------:R-:W-:Y:S06]  /*19b0*/  BAR.SYNC.DEFER_BLOCKING 0x0 ;  /* 0x0000000000007b1d */ /* 0x000fec0000010000 */
[----:B------:R-:W3:Y:S02]  /*19c0*/  SYNCS.PHASECHK.TRANS64.TRYWAIT P0, [UR8+0x3000], RZ ;  /* 0x003000ffff0075a7 */ /* 0x000ee40008001108 */
[----:B--23--:R-:W-:Y:S05]  /*19d0*/  @!P0 BRA `(.L_x_54) ;  /* 0x0000000800b88947 */ /* 0x00cfea0003800000 */
.L_x_66:
[----:B------:R-:W-:Y:S05]  /*19e0*/  BRA.U UP0, `(.L_x_55) ;  /* 0x00000001001c7547 */ /* 0x000fea000b800000 */
[----:B------:R-:W-:Y:S01]  /*19f0*/  UMOV UR4, 0x0 ;  /* 0x0000000000047882 */ /* 0x000fe20000000000 */
[----:B------:R-:W-:Y:S01]  /*1a00*/  UMOV UR5, 0x4210010 ;  /* 0x0421001000057882 */ /* 0x000fe20000000000 */
[----:B------:R-:W-:Y:S01]  /*1a10*/  UMOV UR24, 0x0 ;  /* 0x0000000000187882 */ /* 0x000fe20000000000 */
[----:B------:R-:W-:Y:S01]  /*1a20*/  UMOV UR25, 0x4210010 ;  /* 0x0421001000197882 */ /* 0x000fe20000000000 */
[----:B------:R2:W-:Y:S01]  /*1a30*/  UTCQMMA gdesc[UR6], gdesc[UR16], tmem[UR29], tmem[UR4], idesc[UR5], !UPT ;  /* 0x00ff0410060075ea */ /* 0x0005e2000f80031d */
[----:B------:R2:W-:Y:S01]  /*1a40*/  UTCQMMA gdesc[UR18], gdesc[UR20], tmem[UR29], tmem[UR24], idesc[UR25], UPT ;  /* 0x00ff1814120075ea */ /* 0x0005e2000b80031d */
[----:B------:R-:W-:Y:S02]  /*1a50*/  NOP ;  /* 0x0000000000007918 */ /* 0x000fe40000000000 */
.L_x_55:
[----:B------:R-:W-:Y:S01]  /*1a60*/  ELECT P0, URZ, PT ;  /* 0x0000000000ff782f */ /* 0x000fe20003800000 */
[----:B--2---:R-:W-:-:S03]  /*1a70*/  UIADD3 UR4, UPT, UPT, UR8, 0x3010, URZ ;  /* 0x0000301008047890 */ /* 0x004fc6000fffe0ff */
[----:B------:R-:W-:Y:S01]  /*1a80*/  ISETP.LT.U32.AND P0, PT, R36, 0x20, P0 ;  /* 0x000000202400780c */ /* 0x000fe20000701070 */
[----:B------:R-:W-:-:S12]  /*1a90*/  UMOV UR5, URZ ;  /* 0x000000ff00057c82 */ /* 0x000fd80008000000 */
[----:B------:R-:W-:Y:S01]  /*1aa0*/  VOTEU.ANY UP0, P0 ;  /* 0x0000000000ff7886 */ /* 0x000fe20000000100 */
[----:B------:R-:W-:Y:S01]  /*1ab0*/  VOTEU.ANY UP1, P0 ;  /* 0x0000000000ff7886 */ /* 0x000fe20000020100 */
[----:B------:R-:W-:-:S03]  /*1ac0*/  ISETP.GE.U32.AND P0, PT, R8, 0x41, PT ;  /* 0x000000410800780c */ /* 0x000fc60003f06070 */
[----:B------:R-:W-:Y:S02]  /*1ad0*/  @UP0 UMOV UR9, UR4 ;  /* 0x0000000400090c82 */ /* 0x000fe40008000000 */
[----:B------:R2:W-:Y:S01]  /*1ae0*/  @UP1 UTCBAR [UR9], URZ ;  /* 0x000000ff090013e9 */ /* 0x0005e200080000ff */
[----:B------:R-:W-:Y:S06]  /*1af0*/  BAR.SYNC.DEFER_BLOCKING 0x0 ;  /* 0x0000000000007b1d */ /* 0x000fec0000010000 */
[----:B------:R-:W3:Y:S02]  /*1b00*/  SYNCS.PHASECHK.TRANS64.TRYWAIT P1, [UR8+0x3010], RZ ;  /* 0x003010ffff0075a7 */ /* 0x000ee40008021108 */
[----:B--23--:R-:W-:Y:S05]  /*1b10*/  @!P1 BRA `(.L_x_56) ;  /* 0x0000000800749947 */ /* 0x00cfea0003800000 */
.L_x_67:
[----:B------:R-:W-:Y:S05]  /*1b20*/  @!P0 BRA `(.L_x_53) ;  /* 0x0000000000c88947 */ /* 0x000fea0003800000 */
[----:B------:R-:W-:Y:S01]  /*1b30*/  IMAD.MOV.U32 R2, RZ, RZ, 0x1 ;  /* 0x00000001ff027424 */ /* 0x000fe200078e00ff */
[----:B------:R-:W2:Y:S01]  /*1b40*/  LDCU UR32, c[0x0][0x3a0] ;  /* 0x00007400ff2077ac */ /* 0x000ea20008000800 */
[----:B------:R-:W-:-:S05]  /*1b50*/  UMOV UR26, 0x40 ;  /* 0x00000040001a7882 */ /* 0x000fca0000000000 */
.L_x_60:
[----:B------:R-:W-:Y:S01]  /*1b60*/  BAR.SYNC.DEFER_BLOCKING 0x0 ;  /* 0x0000000000007b1d */ /* 0x000fe20000010000 */
[----:B------:R-:W-:Y:S01]  /*1b70*/  ELECT P1, URZ, PT ;  /* 0x0000000000ff782f */ /* 0x000fe20003820000 */
[----:B------:R-:W-:Y:S01]  /*1b80*/  @!P3 IMAD.MOV.U32 R3, RZ, RZ, 0x3000 ;  /* 0x00003000ff03b424 */ /* 0x000fe200078e00ff */
[----:B------:R-:W-:Y:S02]  /*1b90*/  ELECT P0, URZ, PT ;  /* 0x0000000000ff782f */ /* 0x000fe40003800000 */
[C---:B------:R-:W-:Y:S01]  /*1ba0*/  ISETP.LT.U32.AND P1, PT, R36.reuse, 0x20, P1 ;  /* 0x000000202400780c */ /* 0x040fe20000f21070 */
[----:B------:R-:W-:Y:S01]  /*1bb0*/  UMOV UR11, UR26 ;  /* 0x0000001a000b7c82 */ /* 0x000fe20008000000 */
[----:B------:R-:W-:-:S11]  /*1bc0*/  ISETP.LT.U32.AND P0, PT, R36, 0x20, P0 ;  /* 0x000000202400780c */ /* 0x000fd60000701070 */
[----:B------:R-:W-:Y:S02]  /*1bd0*/  VOTEU.ANY UP0, P1 ;  /* 0x0000000000ff7886 */ /* 0x000fe40000800100 */
[----:B------:R-:W-:-:S03]  /*1be0*/  VOTEU.ANY UP1, P0 ;  /* 0x0000000000ff7886 */ /* 0x000fc60000020100 */
[----:B------:R-:W-:Y:S02]  /*1bf0*/  @UP0 UIADD3 UR24, UPT, UPT, UR8, 0x2000, URZ ;  /* 0x0000200008180890 */ /* 0x000fe4000fffe0ff */
[----:B------:R3:W-:Y:S01]  /*1c00*/  @!P3 SYNCS.ARRIVE.TRANS64 RZ, [UR8+0x3000], R3 ;  /* 0x00300003ffffb9a7 */ /* 0x0007e20008000008 */
[----:B------:R-:W-:Y:S01]  /*1c10*/  @UP0 UIADD3 UR25, UPT, UPT, UR8, 0x3000, URZ ;  /* 0x0000300008190890 */ /* 0x000fe2000fffe0ff */
[----:B------:R-:W-:Y:S01]  /*1c20*/  VOTEU.ANY UP0, P1 ;  /* 0x0000000000ff7886 */ /* 0x000fe20000800100 */
[----:B------:R-:W-:Y:S01]  /*1c30*/  BAR.SYNC.DEFER_BLOCKING 0x0 ;  /* 0x0000000000007b1d */ /* 0x000fe20000010000 */
[----:B------:R-:W-:Y:S01]  /*1c40*/  @UP1 UIADD3 UR9, UPT, UPT, UR8, 0x3000, URZ ;  /* 0x0000300008091890 */ /* 0x000fe2000fffe0ff */
[----:B---3--:R-:W-:-:S04]  /*1c50*/  IMAD.U32 R3, R2, -0x80000000, RZ ;  /* 0x8000000002037824 */ /* 0x008fc800078e00ff */
[----:B------:R-:W-:Y:S01]  /*1c60*/  VOTEU.ANY UP1, P0 ;  /* 0x0000000000ff7886 */ /* 0x000fe20000020100 */
[----:B------:R3:W-:Y:S01]  /*1c70*/  @UP0 UTMALDG.2D [UR24], [UR12] ;  /* 0x000000180c0005b4 */ /* 0x0007e20008008000 */
[----:B------:R-:W-:Y:S01]  /*1c80*/  UISETP.NE.U32.AND UP0, UPT, UR22, URZ, UPT ;  /* 0x000000ff1600728c */ /* 0x000fe2000bf05070 */
[----:B------:R4:W-:Y:S06]  /*1c90*/  MEMBAR.ALL.CTA ;  /* 0x0000000000007992 */ /* 0x0009ec0000008000 */
[----:B----4-:R-:W4:Y:S02]  /*1ca0*/  FENCE.VIEW.ASYNC.S ;  /* 0x00000000000073c6 */ /* 0x010f240000000000 */
[----:B----4-:R-:W-:Y:S06]  /*1cb0*/  BAR.SYNC.DEFER_BLOCKING 0x0 ;  /* 0x0000000000007b1d */ /* 0x010fec0000010000 */
[----:B------:R3:W-:Y:S02]  /*1cc0*/  @UP1 UTMALDG.2D [UR8], [UR14] ;  /* 0x000000080e0015b4 */ /* 0x0007e40008008000 */
[----:B------:R-:W-:Y:S06]  /*1cd0*/  BAR.SYNC.DEFER_BLOCKING 0x0 ;  /* 0x0000000000007b1d */ /* 0x000fec0000010000 */
[----:B------:R-:W4:Y:S02]  /*1ce0*/  SYNCS.PHASECHK.TRANS64.TRYWAIT P0, [UR8+0x3000], R3 ;  /* 0x00300003ff0075a7 */ /* 0x000f240008001108 */
[----:B---34-:R-:W-:Y:S05]  /*1cf0*/  @!P0 BRA `(.L_x_57) ;  /* 0x0000000800088947 */ /* 0x018fea0003800000 */
.L_x_68:
[----:B------:R-:W-:Y:S05]  /*1d00*/  BRA.U UP0, `(.L_x_58) ;  /* 0x00000001001c7547 */ /* 0x000fea000b800000 */
[----:B------:R-:W-:Y:S01]  /*1d10*/  UMOV UR24, 0x0 ;  /* 0x0000000000187882 */ /* 0x000fe20000000000 */
[----:B------:R-:W-:Y:S01]  /*1d20*/  UMOV UR25, 0x4210010 ;  /* 0x0421001000197882 */ /* 0x000fe20000000000 */
[----:B------:R-:W-:Y:S01]  /*1d30*/  UMOV UR30, 0x0 ;  /* 0x00000000001e7882 */ /* 0x000fe20000000000 */
[----:B------:R-:W-:Y:S01]  /*1d40*/  UMOV UR31, 0x4210010 ;  /* 0x04210010001f7882 */ /* 0x000fe20000000000 */
[----:B------:R3:W-:Y:S01]  /*1d50*/  UTCQMMA gdesc[UR6], gdesc[UR16], tmem[UR29], tmem[UR24], idesc[UR25], UPT ;  /* 0x00ff1810060075ea */ /* 0x0007e2000b80031d */
[----:B------:R3:W-:Y:S01]  /*1d60*/  UTCQMMA gdesc[UR18], gdesc[UR20], tmem[UR29], tmem[UR30], idesc[UR31], UPT ;  /* 0x00ff1e14120075ea */ /* 0x0007e2000b80031d */
[----:B------:R-:W-:Y:S02]  /*1d70*/  NOP ;  /* 0x0000000000007918 */ /* 0x000fe40000000000 */
.L_x_58:
[----:B------:R-:W-:-:S04]  /*1d80*/  ELECT P0, URZ, PT ;  /* 0x0000000000ff782f */ /* 0x000fc80003800000 */
[----:B------:R-:W-:-:S13]  /*1d90*/  ISETP.LT.U32.AND P0, PT, R36, 0x20, P0 ;  /* 0x000000202400780c */ /* 0x000fda0000701070 */
[----:B------:R-:W-:Y:S01]  /*1da0*/  VOTEU.ANY UP0, P0 ;  /* 0x0000000000ff7886 */ /* 0x000fe20000000100 */
[----:B------:R-:W-:-:S04]  /*1db0*/  VOTEU.ANY UP1, P0 ;  /* 0x0000000000ff7886 */ /* 0x000fc80000020100 */
[----:B------:R-:W-:Y:S02]  /*1dc0*/  @UP0 UMOV UR9, UR4 ;  /* 0x0000000400090c82 */ /* 0x000fe40008000000 */
[----:B------:R4:W-:Y:S01]  /*1dd0*/  @UP1 UTCBAR [UR9], URZ ;  /* 0x000000ff090013e9 */ /* 0x0009e200080000ff */
[----:B------:R-:W-:Y:S06]  /*1de0*/  BAR.SYNC.DEFER_BLOCKING 0x0 ;  /* 0x0000000000007b1d */ /* 0x000fec0000010000 */
[----:B------:R-:W3:Y:S02]  /*1df0*/  SYNCS.PHASECHK.TRANS64.TRYWAIT P0, [UR8+0x3010], R3 ;  /* 0x00301003ff0075a7 */ /* 0x000ee40008001108 */
[----:B---34-:R-:W-:Y:S05]  /*1e00*/  @!P0 BRA `(.L_x_59) ;  /* 0x0000000400d08947 */ /* 0x018fea0003800000 */
.L_x_69:
[----:B------:R-:W-:Y:S01]  /*1e10*/  UIADD3 UR26, UPT, UPT, UR26, 0x40, URZ ;  /* 0x000000401a1a7890 */ /* 0x000fe2000fffe0ff */
[----:B------:R-:W-:-:S03]  /*1e20*/  LOP3.LUT R2, R2, 0x1, RZ, 0x3c, !PT ;  /* 0x0000000102027812 */ /* 0x000fc600078e3cff */
[----:B--2---:R-:W-:-:S09]  /*1e30*/  UISETP.GE.AND UP0, UPT, UR26, UR32, UPT ;  /* 0x000000201a00728c */ /* 0x004fd2000bf06270 */
[----:B------:R-:W-:Y:S05]  /*1e40*/  BRA.U !UP0, `(.L_x_60) ;  /* 0xfffffffd08447547 */ /* 0x000fea000b83ffff */
.L_x_53:
[----:B---34-:R-:W-:Y:S01]  /*1e50*/  BAR.SYNC.DEFER_BLOCKING 0x0 ;  /* 0x0000000000007b1d */ /* 0x018fe20000010000 */
[C---:B------:R-:W-:Y:S02]  /*1e60*/  IMAD.SHL.U32 R2, R0.reuse, 0x40, RZ ;  /* 0x0000004000027824 */ /* 0x040fe400078e00ff */
[C---:B------:R-:W-:Y:S02]  /*1e70*/  IMAD.SHL.U32 R3, R0.reuse, 0x10, RZ ;  /* 0x0000001000037824 */ /* 0x040fe400078e00ff */
[----:B-----5:R-:W-:Y:S01]  /*1e80*/  IMAD.SHL.U32 R4, R0, 0x2, RZ ;  /* 0x0000000200047824 */ /* 0x020fe200078e00ff */
[----:B------:R-:W-:Y:S04]  /*1e90*/  BSSY.RECONVERGENT B3, `(.L_x_61) ;  /* 0x0000004000037945 */ /* 0x000fe80003800200 */
[----:B------:R-:W-:Y:S05]  /*1ea0*/  @P3 BRA `(.L_x_62) ;  /* 0x0000000000083947 */ /* 0x000fea0003800000 */
[----:B------:R-:W3:Y:S02]  /*1eb0*/  SYNCS.CCTL.IV [UR8+0x3000] ;  /* 0x00300000ff0079b1 */ /* 0x000ee40008000008 */
[----:B---3--:R-:W3:Y:S02]  /*1ec0*/  SYNCS.CCTL.IV [UR8+0x3010] ;  /* 0x00301000ff0079b1 */ /* 0x008ee40008000008 */
.L_x_62:
[----:B--2---:R-:W-:Y:S05]  /*1ed0*/  BSYNC.RECONVERGENT B3 ;  /* 0x0000000000037941 */ /* 0x004fea0003800200 */
.L_x_61:
[----:B------:R-:W-:Y:S01]  /*1ee0*/  USHF.L.U32 UR4, UR22, 0x15, URZ ;  /* 0x0000001516047899 */ /* 0x000fe200080006ff */
[----:B------:R-:W-:Y:S01]  /*1ef0*/  SHF.R.U32.HI R5, RZ, 0x1, R0 ;  /* 0x00000001ff057819 */ /* 0x000fe20000011600 */
[----:B------:R-:W-:Y:S01]  /*1f00*/  USHF.L.U32 UR22, UR22, 0x4, URZ ;  /* 0x0000000416167899 */ /* 0x000fe200080006ff */
[----:B------:R-:W-:Y:S01]  /*1f10*/  LOP3.LUT R2, R2, 0x1800, RZ, 0xc0, !PT ;  /* 0x0000180002027812 */ /* 0x000fe200078ec0ff */
[----:B------:R-:W-:Y:S01]  /*1f20*/  ULOP3.LUT UR4, UR4, 0x600000, URZ, 0xc0, !UPT ;  /* 0x0060000004047892 */ /* 0x000fe2000f8ec0ff */
[----:B------:R-:W-:Y:S01]  /*1f30*/  LOP3.LUT R4, R4, 0x20, RZ, 0xc0, !PT ;  /* 0x0000002004047812 */ /* 0x000fe200078ec0ff */
[----:B------:R-:W-:Y:S01]  /*1f40*/  ULOP3.LUT UR22, UR22, 0x40, URZ, 0xc0, !UPT ;  /* 0x0000004016167892 */ /* 0x000fe2000f8ec0ff */
[----:B------:R-:W-:Y:S01]  /*1f50*/  LOP3.LUT R2, R2, 0x70, R3, 0xf8, !PT ;  /* 0x0000007002027812 */ /* 0x000fe200078ef803 */
[----:B------:R-:W-:Y:S01]  /*1f60*/  IMAD.SHL.U32 R0, R0, 0x80, RZ ;  /* 0x0000008000007824 */ /* 0x000fe200078e00ff */
[----:B------:R-:W-:Y:S01]  /*1f70*/  LOP3.LUT R5, R4, 0x40, R5, 0xf8, !PT ;  /* 0x0000004004057812 */ /* 0x000fe200078ef805 */
[----:B------:R-:W-:Y:S01]  /*1f80*/  UIADD3 UR4, UPT, UPT, UR22, UR4, UR29 ;  /* 0x0000000416047290 */ /* 0x000fe2000fffe01d */
[----:B------:R-:W-:-:S02]  /*1f90*/  ELECT P0, URZ, PT ;  /* 0x0000000000ff782f */ /* 0x000fc40003800000 */
[----:B------:R-:W-:Y:S01]  /*1fa0*/  LOP3.LUT R5, R2, R5, RZ, 0x3c, !PT ;  /* 0x0000000502057212 */ /* 0x000fe200078e3cff */
[----:B------:R-:W-:Y:S01]  /*1fb0*/  UMOV UR9, UR10 ;  /* 0x0000000a00097c82 */ /* 0x000fe20008000000 */
[----:B------:R-:W-:Y:S01]  /*1fc0*/  UMOV UR10, UR27 ;  /* 0x0000001b000a7c82 */ /* 0x000fe20008000000 */
[----:B------:R-:W-:Y:S02]  /*1fd0*/  ISETP.LT.U32.AND P0, PT, R36, 0x20, P0 ;  /* 0x000000202400780c */ /* 0x000fe40000701070 */
[----:B------:R-:W-:Y:S02]  /*1fe0*/  LOP3.LUT R0, R5, 0x780, R0, 0xf8, !PT ;  /* 0x0000078005007812 */ /* 0x000fe400078ef800 */
[----:B------:R-:W-:Y:S01]  /*1ff0*/  LDTM.16dp32bit_t0_t15.x32 R4, tmem[UR4] ;  /* 0x00000004000479ee */ /* 0x000fe20008a80000 */
[----:B------:R-:W2:Y:S01]  /*2000*/  LDTM.16dp32bit_t16_t31.x32 R4, tmem[UR4+0x20] ;  /* 0x00002004000479ee */ /* 0x000ea20008aa0000 */
[----:B------:R-:W-:Y:S01]  /*2010*/  NOP ;  /* 0x0000000000007918 */ /* 0x000fe20000000000 */
[----:B------:R-:W-:-:S06]  /*2020*/  LOP3.LUT R2, R0, 0x10, RZ, 0x3c, !PT ;  /* 0x0000001000027812 */ /* 0x000fcc00078e3cff */
[----:B--2---:R-:W-:Y:S01]  /*2030*/  VOTEU.ANY UP0, P0 ;  /* 0x0000000000ff7886 */ /* 0x004fe20000000100 */
[----:B------:R-:W-:-:S04]  /*2040*/  VOTEU.ANY UP1, P0 ;  /* 0x0000000000ff7886 */ /* 0x000fc80000020100 */
[----:B------:R-:W-:Y:S01]  /*2050*/  @UP0 UMOV UR4, UR23 ;  /* 0x0000001700040c82 */ /* 0x000fe20008000000 */
[----:B------:R-:W-:Y:S01]  /*2060*/  @UP0 UMOV UR5, UR28 ;  /* 0x0000001c00050c82 */ /* 0x000fe20008000000 */
[----:B------:R-:W-:Y:S02]  /*2070*/  F2FP.SATFINITE.E4M3.F32.PACK_AB_MERGE_C R6, R7, R6, RZ ;  /* 0x000000060706723e */ /* 0x000fe400048070ff */
[----:B------:R-:W-:Y:S02]  /*2080*/  F2FP.SATFINITE.E4M3.F32.PACK_AB_MERGE_C R10, R11, R10, RZ ;  /* 0x0000000a0b0a723e */ /* 0x000fe400048070ff */
[----:B------:R-:W-:Y:S02]  /*2090*/  F2FP.SATFINITE.E4M3.F32.PACK_AB_MERGE_C R14, R15, R14, RZ ;  /* 0x0000000e0f0e723e */ /* 0x000fe400048070ff */
[----:B------:R-:W-:Y:S02]  /*20a0*/  F2FP.SATFINITE.E4M3.F32.PACK_AB_MERGE_C R7, R19, R18, RZ ;  /* 0x000000121307723e */ /* 0x000fe400048070ff */
[----:B------:R-:W-:-:S02]  /*20b0*/  F2FP.SATFINITE.E4M3.F32.PACK_AB_MERGE_C R22, R23, R22, RZ ;  /* 0x000000161716723e */ /* 0x000fc400048070ff */
[----:B------:R-:W-:Y:S02]  /*20c0*/  F2FP.SATFINITE.E4M3.F32.PACK_AB_MERGE_C R26, R27, R26, RZ ;  /* 0x0000001a1b1a723e */ /* 0x000fe400048070ff */
[----:B------:R-:W-:Y:S02]  /*20d0*/  F2FP.SATFINITE.E4M3.F32.PACK_AB_MERGE_C R30, R31, R30, RZ ;  /* 0x0000001e1f1e723e */ /* 0x000fe400048070ff */
[----:B------:R-:W-:Y:S02]  /*20e0*/  F2FP.SATFINITE.E4M3.F32.PACK_AB_MERGE_C R34, R35, R34, RZ ;  /* 0x000000222322723e */ /* 0x000fe400048070ff */
[----:B------:R-:W-:Y:S02]  /*20f0*/  F2FP.SATFINITE.E4M3.F32.PACK_AB_MERGE_C R4, R5, R4, R6 ;  /* 0x000000040504723e */ /* 0x000fe40004807006 */
[----:B------:R-:W-:Y:S02]  /*2100*/  F2FP.SATFINITE.E4M3.F32.PACK_AB_MERGE_C R5, R9, R8, R10 ;  /* 0x000000080905723e */ /* 0x000fe4000480700a */
[----:B------:R-:W-:-:S02]  /*2110*/  F2FP.SATFINITE.E4M3.F32.PACK_AB_MERGE_C R6, R13, R12, R14 ;  /* 0x0000000c0d06723e */ /* 0x000fc4000480700e */
[----:B------:R-:W-:Y:S02]  /*2120*/  F2FP.SATFINITE.E4M3.F32.PACK_AB_MERGE_C R7, R17, R16, R7 ;  /* 0x000000101107723e */ /* 0x000fe40004807007 */
[----:B------:R-:W-:Y:S02]  /*2130*/  F2FP.SATFINITE.E4M3.F32.PACK_AB_MERGE_C R20, R21, R20, R22 ;  /* 0x000000141514723e */ /* 0x000fe40004807016 */
[----:B------:R-:W-:Y:S01]  /*2140*/  F2FP.SATFINITE.E4M3.F32.PACK_AB_MERGE_C R21, R25, R24, R26 ;  /* 0x000000181915723e */ /* 0x000fe2000480701a */
[----:B---3--:R2:W-:Y:S01]  /*2150*/  STS.128 [R0+UR8], R4 ;  /* 0x0000000400007988 */ /* 0x0085e20008000c08 */
[----:B------:R-:W-:Y:S02]  /*2160*/  F2FP.SATFINITE.E4M3.F32.PACK_AB_MERGE_C R22, R29, R28, R30 ;  /* 0x0000001c1d16723e */ /* 0x000fe4000480701e */
[----:B------:R-:W-:-:S05]  /*2170*/  F2FP.SATFINITE.E4M3.F32.PACK_AB_MERGE_C R23, R33, R32, R34 ;  /* 0x000000202117723e */ /* 0x000fca0004807022 */
[----:B------:R2:W-:Y:S01]  /*2180*/  STS.128 [R2+UR8], R20 ;  /* 0x0000001402007988 */ /* 0x0005e20008000c08 */
[----:B------:R3:W-:Y:S06]  /*2190*/  MEMBAR.ALL.CTA ;  /* 0x0000000000007992 */ /* 0x0007ec0000008000 */
[----:B---3--:R-:W3:Y:S02]  /*21a0*/  FENCE.VIEW.ASYNC.S ;  /* 0x00000000000073c6 */ /* 0x008ee40000000000 */
[----:B---3--:R-:W-:Y:S06]  /*21b0*/  BAR.SYNC.DEFER_BLOCKING 0x0 ;  /* 0x0000000000007b1d */ /* 0x008fec0000010000 */
[----:B------:R2:W-:Y:S01]  /*21c0*/  @UP1 UTMASTG.2D [UR8], [UR4] ;  /* 0x00000008040013b5 */ /* 0x0005e20008008000 */
[----:B------:R0:W-:Y:S01]  /*21d0*/  UTMACMDFLUSH ;  /* 0x00000000000079b7 */ /* 0x0001e20000000000 */
[----:B------:R-:W-:-:S04]  /*21e0*/  DEPBAR.LE SB0, 0x0 ;  /* 0x000080000000791a */ /* 0x000fc80000000000 */
[----:B------:R-:W-:Y:S08]  /*21f0*/  BAR.SYNC.DEFER_BLOCKING 0x0 ;  /* 0x0000000000007b1d */ /* 0x000ff00000010000 */
[----:B------:R-:W-:Y:S06]  /*2200*/  BAR.SYNC.DEFER_BLOCKING 0x0 ;  /* 0x0000000000007b1d */ /* 0x000fec0000010000 */
[----:B--2---:R-:W-:Y:S05]  /*2210*/  @P2 BRA `(.L_x_63) ;  /* 0x0000000000a02947 */ /* 0x004fea0003800000 */
[----:B------:R-:W2:Y:S01]  /*2220*/  S2UR UR5, SR_CgaCtaId ;  /* 0x00000000000579c3 */ /* 0x000ea20000008800 */
[----:B------:R-:W-:Y:S01]  /*2230*/  NOP ;  /* 0x0000000000007918 */ /* 0x000fe20000000000 */
[----:B------:R-:W-:Y:S01]  /*2240*/  UMOV UR4, 0x50 ;  /* 0x0000005000047882 */ /* 0x000fe20000000000 */
[----:B------:R-:W-:Y:S02]  /*2250*/  IMAD.U32 R0, RZ, RZ, UR29 ;  /* 0x0000001dff007e24 */ /* 0x000fe4000f8e00ff */
[----:B------:R-:W-:Y:S02]  /*2260*/  IMAD.MOV.U32 R3, RZ, RZ, 0xf ;  /* 0x0000000fff037424 */ /* 0x000fe400078e00ff */
[----:B------:R-:W-:Y:S01]  /*2270*/  IMAD.MOV.U32 R7, RZ, RZ, 0x1 ;  /* 0x00000001ff077424 */ /* 0x000fe200078e00ff */
[----:B------:R-:W-:-:S04]  /*2280*/  LOP3.LUT R0, R0, 0xffff, RZ, 0xc0, !PT ;  /* 0x0000ffff00007812 */ /* 0x000fc800078ec0ff */
[----:B------:R-:W-:-:S05]  /*2290*/  SHF.R.U32.HI R0, RZ, 0x5, R0 ;  /* 0x00000005ff007819 */ /* 0x000fca0000011600 */
[----:B------:R-:W-:Y:S01]  /*22a0*/  VIADD R2, R0, 0x10 ;  /* 0x0000001000027836 */ /* 0x000fe20000000000 */
[----:B------:R-:W-:Y:S01]  /*22b0*/  SHF.L.U32 R0, R3, R0, RZ ;  /* 0x0000000003007219 */ /* 0x000fe200000006ff */
[----:B--2---:R-:W-:-:S03]  /*22c0*/  ULEA UR6, UR5, UR4, 0x18 ;  /* 0x0000000405067291 */ /* 0x004fc6000f8ec0ff */
[----:B------:R-:W-:-:S04]  /*22d0*/  SHF.L.U32 R3, R7, R2, RZ ;  /* 0x0000000207037219 */ /* 0x000fc800000006ff */
[----:B------:R-:W-:Y:S02]  /*22e0*/  LOP3.LUT R0, R3, R0, RZ, 0xfc, !PT ;  /* 0x0000000003007212 */ /* 0x000fe400078efcff */
[----:B------:R-:W2:Y:S02]  /*22f0*/  LDS R5, [UR6] ;  /* 0x00000006ff057984 */ /* 0x000ea40008000800 */
[C---:B------:R-:W-:Y:S02]  /*2300*/  LOP3.LUT R2, R0.reuse, 0xffff, RZ, 0xc0, !PT ;  /* 0x0000ffff00027812 */ /* 0x040fe400078ec0ff */
[----:B--2---:R-:W-:-:S04]  /*2310*/  LOP3.LUT R3, R0, 0xffff, R5, 0x80, !PT ;  /* 0x0000ffff00037812 */ /* 0x004fc800078e8005 */
[----:B------:R-:W-:-:S13]  /*2320*/  ISETP.NE.AND P0, PT, R3, R2, PT ;  /* 0x000000020300720c */ /* 0x000fda0003f05270 */
[----:B------:R-:W-:Y:S05]  /*2330*/  @P0 BRA `(.L_x_64) ;  /* 0x0000000000500947 */ /* 0x000fea0003800000 */
[----:B------:R-:W-:Y:S02]  /*2340*/  SHF.R.U32.HI R5, RZ, 0x10, R5 ;  /* 0x00000010ff057819 */ /* 0x000fe40000011605 */
[----:B------:R-:W-:-:S04]  /*2350*/  SHF.R.U32.HI R2, RZ, 0x10, R0 ;  /* 0x00000010ff027819 */ /* 0x000fc80000011600 */
[----:B------:R-:W-:-:S04]  /*2360*/  LOP3.LUT R5, R5, R2, RZ, 0xc0, !PT ;  /* 0x0000000205057212 */ /* 0x000fc800078ec0ff */
[----:B------:R-:W-:-:S13]  /*2370*/  ISETP.NE.AND P0, PT, R5, R2, PT ;  /* 0x000000020500720c */ /* 0x000fda0003f05270 */
[----:B------:R-:W-:Y:S05]  /*2380*/  @P0 BRA `(.L_x_65) ;  /* 0x0000000000300947 */ /* 0x000fea0003800000 */
[----:B------:R-:W-:Y:S01]  /*2390*/  R2UR UR4, R0 ;  /* 0x00000000000472ca */ /* 0x000fe200000e0000 */
[----:B------:R-:W-:Y:S01]  /*23a0*/  VOTEU.ANY UR5, UPT, PT ;  /* 0x0000000000057886 */ /* 0x000fe200038e0100 */
[----:B------:R-:W2:Y:S01]  /*23b0*/  S2R R0, SR_LANEID ;  /* 0x0000000000007919 */ /* 0x000ea20000000000 */
[----:B------:R-:W-:-:S10]  /*23c0*/  UFLO.U32 UR5, UR5 ;  /* 0x00000005000572bd */ /* 0x000fd400080e0000 */
[----:B------:R-:W-:-:S06]  /*23d0*/  ULOP3.LUT UR4, URZ, UR4, URZ, 0x33, !UPT ;  /* 0x00000004ff047292 */ /* 0x000fcc000f8e33ff */
[----:B------:R-:W-:-:S04]  /*23e0*/  IMAD.U32 R2, RZ, RZ, UR4 ;  /* 0x00000004ff027e24 */ /* 0x000fc8000f8e00ff */
[----:B------:R-:W3:Y:S02]  /*23f0*/  REDUX UR7, R2 ;  /* 0x00000000020773c4 */ /* 0x000ee40000000000 */
[----:B------:R4:W-:Y:S01]  /*2400*/  UTCATOMSWS.AND URZ, UR4 ;  /* 0x0000000400ff79e3 */ /* 0x0009e20008000000 */
[----:B--2---:R-:W-:Y:S01]  /*2410*/  ISETP.EQ.U32.AND P0, PT, R0, UR5, PT ;  /* 0x0000000500007c0c */ /* 0x004fe2000bf02070 */
[----:B---3--:R-:W-:-:S12]  /*2420*/  IMAD.U32 R0, RZ, RZ, UR7 ;  /* 0x00000007ff007e24 */ /* 0x008fd8000f8e00ff */
[----:B------:R4:W-:Y:S01]  /*2430*/  @P0 ATOMS.AND RZ, [UR6], R0 ;  /* 0x00000000ffff098c */ /* 0x0009e2000a800006 */
[----:B------:R-:W-:Y:S05]  /*2440*/  BRA `(.L_x_63) ;  /* 0x0000000000147947 */ /* 0x000fea0003800000 */
.L_x_65:
[----:B------:R-:W-:-:S07]  /*2450*/  MOV R2, 0x2470 ;  /* 0x0000247000027802 */ /* 0x000fce0000000f00 */
[----:B-1----:R-:W-:Y:S05]  /*2460*/  CALL.REL.NOINC `($__internal_0_$__cuda_sm10x_tcgen05_guardrail_trap_col_being_dealloced_not_returned_by_alloc) ;  /* 0x0000000000447944 */ /* 0x002fea0003c00000 */
[----:B------:R-:W-:Y:S05]  /*2470*/  BRA `(.L_x_63) ;  /* 0x0000000000087947 */ /* 0x000fea0003800000 */
.L_x_64:
[----:B------:R-:W-:-:S07]  /*2480*/  MOV R2, 0x24a0 ;  /* 0x000024a000027802 */ /* 0x000fce0000000f00 */
[----:B-1----:R-:W-:Y:S05]  /*2490*/  CALL.REL.NOINC `($__internal_2_$__cuda_sm10x_tcgen05_guardrail_trap_unallocated_columns_being_dealloced) ;  /* 0x0000000000507944 */ /* 0x002fea0003c00000 */
.L_x_63:
[----:B------:R-:W-:Y:S01]  /*24a0*/  NOP ;  /* 0x0000000000007918 */ /* 0x000fe20000000000 */
[----:B----4-:R-:W-:Y:S05]  /*24b0*/  EXIT ;  /* 0x000000000000794d */ /* 0x010fea0003800000 */
.L_x_54:
[----:B------:R-:W2:Y:S02]  /*24c0*/  SYNCS.PHASECHK.TRANS64.TRYWAIT P0, [UR8+0x3000], RZ ;  /* 0x003000ffff0075a7 */ /* 0x000ea40008001108 */
[----:B--2---:R-:W-:Y:S05]  /*24d0*/  @!P0 BRA `(.L_x_54) ;  /* 0xfffffffc00f88947 */ /* 0x004fea000383ffff */
[----:B------:R-:W-:Y:S05]  /*24e0*/  BRA `(.L_x_66) ;  /* 0xfffffff4003c7947 */ /* 0x000fea000383ffff */
.L_x_56:
[----:B------:R-:W2:Y:S02]  /*24f0*/  SYNCS.PHASECHK.TRANS64.TRYWAIT P1, [UR8+0x3010], RZ ;  /* 0x003010ffff0075a7 */ /* 0x000ea40008021108 */
[----:B--2---:R-:W-:Y:S05]  /*2500*/  @!P1 BRA `(.L_x_56) ;  /* 0xfffffffc00f89947 */ /* 0x004fea000383ffff */
[----:B------:R-:W-:Y:S05]  /*2510*/  BRA `(.L_x_67) ;  /* 0xfffffff400807947 */ /* 0x000fea000383ffff */
.L_x_57:
[----:B------:R-:W3:Y:S02]  /*2520*/  SYNCS.PHASECHK.TRANS64.TRYWAIT P0, [UR8+0x3000], R3 ;  /* 0x00300003ff0075a7 */ /* 0x000ee40008001108 */
[----:B---3--:R-:W-:Y:S05]  /*2530*/  @!P0 BRA `(.L_x_57) ;  /* 0xfffffffc00f88947 */ /* 0x008fea000383ffff */
[----:B------:R-:W-:Y:S05]  /*2540*/  BRA `(.L_x_68) ;  /* 0xfffffff400ec7947 */ /* 0x000fea000383ffff */
.L_x_59:
[----:B------:R-:W3:Y:S02]  /*2550*/  SYNCS.PHASECHK.TRANS64.TRYWAIT P0, [UR8+0x3010], R3 ;  /* 0x00301003ff0075a7 */ /* 0x000ee40008001108 */
[----:B---3--:R-:W-:Y:S05]  /*2560*/  @!P0 BRA `(.L_x_59) ;  /* 0xfffffffc00f88947 */ /* 0x008fea000383ffff */
[----:B------:R-:W-:Y:S05]  /*2570*/  BRA `(.L_x_69) ;  /* 0xfffffff800247947 */ /* 0x000fea000383ffff */
        .weak           $__internal_0_$__cuda_sm10x_tcgen05_guardrail_trap_col_being_dealloced_not_returned_by_alloc
        .type           $__internal_0_$__cuda_sm10x_tcgen05_guardrail_trap_col_being_dealloced_not_returned_by_alloc,@function
        .size           $__internal_0_$__cuda_sm10x_tcgen05_guardrail_trap_col_being_dealloced_not_returned_by_alloc,($__internal_1_$__cuda_sm10x_tcgen05_guardrail_trap_phase_invalid_during_alloc - $__internal_0_$__cuda_sm10x_tcgen05_guardrail_trap_col_being_dealloced_not_returned_by_alloc)
$__internal_0_$__cuda_sm10x_tcgen05_guardrail_trap_col_being_dealloced_not_returned_by_alloc:
[----:B------:R-:W-:Y:S05]  /*2580*/  BPT.TRAP 0x1 ;  /* 0x000000040000795c */ /* 0x000fea0000300000 */
[----:B------:R-:W-:-:S04]  /*2590*/  IMAD.MOV.U32 R3, RZ, RZ, 0x0 ;  /* 0x00000000ff037424 */ /* 0x000fc800078e00ff */
[----:B------:R-:W-:Y:S05]  /*25a0*/  RET.REL.NODEC R2 `(gluon_tcgen05) ;  /* 0xffffffd802947950 */ /* 0x000fea0003c3ffff */
        .weak           $__internal_1_$__cuda_sm10x_tcgen05_guardrail_trap_phase_invalid_during_alloc
        .type           $__internal_1_$__cuda_sm10x_tcgen05_guardrail_trap_phase_invalid_during_alloc,@function
        .size           $__internal_1_$__cuda_sm10x_tcgen05_guardrail_trap_phase_invalid_during_alloc,($__internal_2_$__cuda_sm10x_tcgen05_guardrail_trap_unallocated_columns_being_dealloced - $__internal_1_$__cuda_sm10x_tcgen05_guardrail_trap_phase_invalid_during_alloc)
$__internal_1_$__cuda_sm10x_tcgen05_guardrail_trap_phase_invalid_during_alloc:
[----:B------:R-:W-:Y:S05]  /*25b0*/  BPT.TRAP 0x1 ;  /* 0x000000040000795c */ /* 0x000fea0000300000 */
[----:B------:R-:W-:-:S04]  /*25c0*/  IMAD.MOV.U32 R3, RZ, RZ, 0x0 ;  /* 0x00000000ff037424 */ /* 0x000fc800078e00ff */
[----:B------:R-:W-:Y:S05]  /*25d0*/  RET.REL.NODEC R2 `(gluon_tcgen05) ;  /* 0xffffffd802887950 */ /* 0x000fea0003c3ffff */
        .weak           $__internal_2_$__cuda_sm10x_tcgen05_guardrail_trap_unallocated_columns_being_dealloced
        .type           $__internal_2_$__cuda_sm10x_tcgen05_guardrail_trap_unallocated_columns_being_dealloced,@function
        .size           $__internal_2_$__cuda_sm10x_tcgen05_guardrail_trap_unallocated_columns_being_dealloced,(.L_x_73 - $__internal_2_$__cuda_sm10x_tcgen05_guardrail_trap_unallocated_columns_being_dealloced)
$__internal_2_$__cuda_sm10x_tcgen05_guardrail_trap_unallocated_columns_being_dealloced:
[----:B------:R-:W-:Y:S05]  /*25e0*/  BPT.TRAP 0x1 ;  /* 0x000000040000795c */ /* 0x000fea0000300000 */
[----:B------:R-:W-:-:S04]  /*25f0*/  IMAD.MOV.U32 R3, RZ, RZ, 0x0 ;  /* 0x00000000ff037424 */ /* 0x000fc800078e00ff */
[----:B------:R-:W-:Y:S05]  /*2600*/  RET.REL.NODEC R2 `(gluon_tcgen05) ;  /* 0xffffffd8027c7950 */ /* 0x000fea0003c3ffff */
.L_x_70:
[----:B------:R-:W-:-:S00]  /*2610*/  BRA `(.L_x_70) ;  /* 0xfffffffc00fc7947 */ /* 0x000fc0000383ffff */
[----:B------:R-:W-:-:S00]  /*2620*/  NOP ;  /* 0x0000000000007918 */ /* 0x000fc00000000000 */
        /* <DEDUP_REMOVED lines=13> */
.L_x_73:


//--------------------- .nv.shared.gluon_tcgen05  --------------------------
	.section	.nv.shared.gluon_tcgen05,"aw",@nobits
	.sectionflags	@""
	.align	16
	.zero		1024


//--------------------- .nv.shared.reserved.0     --------------------------
	.section	.nv.shared.reserved.0,"aw",@nobits
	.align	8
	.weak		__nv_reservedSMEM_offset_0_alias
	.size		__nv_reservedSMEM_offset_0_alias, 0, 64
	.other		__nv_reservedSMEM_offset_0_alias,@"STO_CUDA_RESERVED_SHARED STV_DEFAULT"
__nv_reservedSMEM_offset_0_alias:
	.zero		0
.nv.shared.reserved.0:
	.zero		64
	.weak		__nv_reservedSMEM_allocation_phase
	.type		__nv_reservedSMEM_allocation_phase,@object
	.size		__nv_reservedSMEM_allocation_phase,(.L_0 - __nv_reservedSMEM_allocation_phase)
__nv_reservedSMEM_allocation_phase:
	.zero		1
.L_0:
	.zero		7
	.weak		__nv_reservedSMEM_devtool_atexit_pc
	.type		__nv_reservedSMEM_devtool_atexit_pc,@object
	.size		__nv_reservedSMEM_devtool_atexit_pc,(__nv_reservedSMEM_allocation_mask - __nv_reservedSMEM_devtool_atexit_pc)
__nv_reservedSMEM_devtool_atexit_pc:
	.zero		8
	.weak		__nv_reservedSMEM_allocation_mask
	.type		__nv_reservedSMEM_allocation_mask,@object
	.size		__nv_reservedSMEM_allocation_mask,(.L_2 - __nv_reservedSMEM_allocation_mask)
__nv_reservedSMEM_allocation_mask:
	.zero		4
.L_2:


//--------------------- .nv.constant0.gluon_tcgen05 --------------------------
	.section	.nv.constant0.gluon_tcgen05,"a",@progbits
	.sectionflags	@""
	.align	4
.nv.constant0.gluon_tcgen05:
	.zero		976


//--------------------- SYMBOLS --------------------------

	.type		.nv.reservedSmem.offset0,@object
	.size		.nv.reservedSmem.offset0,0x4
	.type		.nv.reservedSmem.cap,@object
	.size		.nv.reservedSmem.cap,0x4
